	.target	sm_100a

	.elftype	@"ET_EXEC"


//--------------------- .note.nv.tkinfo           --------------------------
	.section	.note.nv.tkinfo,"",@"SHT_NOTE"
	.sectionflags	@"SHF_NOTE_NV_TKINFO"
	.tkinfo
        /*0018*/ 	.word	0x00000002
        /*0030*/ 	.string	""
        /*0030*/ 	.string	"ptxas"
        /*0030*/ 	.string	"Cuda compilation tools, release 13.0, V13.0.88"
        /*0030*/ 	.string	"Build cuda_13.0.r13.0/compiler.36424714_0"
        /*0030*/ 	.string	"-arch sm_100a -m 64 "



//--------------------- .note.nv.cuinfo           --------------------------
	.section	.note.nv.cuinfo,"",@"SHT_NOTE"
	.sectionflags	@"SHF_NOTE_NV_CUINFO"
        /*0018*/ 	.short	0x0002
        /*001a*/ 	.short	0x0064
        /*001c*/ 	.short	0x0082
	.zero		2


//--------------------- .nv.info                  --------------------------
	.section	.nv.info,"",@"SHT_CUDA_INFO"
	.align	4


	//----- nvinfo : EIATTR_REGCOUNT
	.align		4
        /*0000*/ 	.byte	0x04, 0x2f
        /*0002*/ 	.short	(.L_19 - .L_18)
	.align		4
.L_18:
        /*0004*/ 	.word	index@(_ZN7cutlass13device_kernelINS_4gemm6kernel13GemmUniversalIN4cute5tupleIJiiiiEEENS1_10collective13CollectiveMmaINS1_35MainloopSm100TmaUmmaWarpSpecializedILi2ELi2ELi4ENS5_IJNS4_1CILi1EEESB_SB_EEEEENS5_IJNSA_ILi64EEENSA_ILi128EEESE_EEENS_10bfloat16_tENS5_IJlSB_lEEESH_SI_NS4_8TiledMMAINS4_8MMA_AtomIJNS4_20SM100_MMA_F16BF16_SSISH_SH_fLi64ELi128ELNS4_4UMMA5MajorE0ELSN_0ELNSM_7ScaleInE0ELSO_0EEEEEENS4_6LayoutISC_NS5_IJNSA_ILi0EEESS_SS_EEEEENS5_IJNS4_10UnderscoreESV_SV_EEEEENS4_13SM90_TMA_LOADENS4_14ComposedLayoutINS4_7SwizzleILi3ELi4ELi3EEENS4_18smem_ptr_flag_bitsILi16EEENSR_INS5_IJNSA_ILi8EEESE_EEENS5_IJSE_SB_EEEEEEEvNS4_8identityESY_S18_vS19_EENS_8epilogue10collective18CollectiveEpilogueINS1B_23Sm100TmaWarpSpecializedILi4ELi2ELi16ELb1ELb0EEEJSG_NS5_IJNSR_ISE_SB_EENSR_INSA_ILi32EEESB_EEEEESH_SI_SH_SI_NS1B_6fusion15FusionCallbacksIS1F_NS1K_17LinearCombinationISH_fSH_fLNS_15FloatRoundStyleE2EEESG_S1J_JEEENS4_5SM1004TMEM4LOAD26SM100_TMEM_LOAD_16dp256b4xESY_NSZ_INS10_ILi2ELi4ELi3EEES13_NSR_INS5_IJS14_S1H_EEENS5_IJS1H_SB_EEEEEEENS4_17SM75_U32x4_LDSM_NENS4_14SM90_TMA_STOREES1Y_NS4_17SM90_U32x4_STSM_NENS4_39AutoVectorizingCopyWithAssumedAlignmentILi128EEEEEEvvEEEEvNT_6ParamsE)
        /*0008*/ 	.word	0x0000005b


	//----- nvinfo : EIATTR_FRAME_SIZE
	.align		4
.L_19:
        /*000c*/ 	.byte	0x04, 0x11
        /*000e*/ 	.short	(.L_21 - .L_20)
	.align		4
.L_20:
        /*0010*/ 	.word	index@($__internal_2_$__cuda_sm10x_tcgen05_guardrail_trap_unallocated_columns_being_dealloced)
        /*0014*/ 	.word	0x00000000


	//----- nvinfo : EIATTR_FRAME_SIZE
	.align		4
.L_21:
        /*0018*/ 	.byte	0x04, 0x11
        /*001a*/ 	.short	(.L_23 - .L_22)
	.align		4
.L_22:
        /*001c*/ 	.word	index@($__internal_1_$__cuda_sm10x_tcgen05_guardrail_trap_phase_invalid_during_alloc)
        /*0020*/ 	.word	0x00000000


	//----- nvinfo : EIATTR_FRAME_SIZE
	.align		4
.L_23:
        /*0024*/ 	.byte	0x04, 0x11
        /*0026*/ 	.short	(.L_25 - .L_24)
	.align		4
.L_24:
        /*0028*/ 	.word	index@($__internal_0_$__cuda_sm10x_tcgen05_guardrail_trap_col_being_dealloced_not_returned_by_alloc)
        /*002c*/ 	.word	0x00000000


	//----- nvinfo : EIATTR_FRAME_SIZE
	.align		4
.L_25:
        /*0030*/ 	.byte	0x04, 0x11
        /*0032*/ 	.short	(.L_27 - .L_26)
	.align		4
.L_26:
        /*0034*/ 	.word	index@(_ZN7cutlass13device_kernelINS_4gemm6kernel13GemmUniversalIN4cute5tupleIJiiiiEEENS1_10collective13CollectiveMmaINS1_35MainloopSm100TmaUmmaWarpSpecializedILi2ELi2ELi4ENS5_IJNS4_1CILi1EEESB_SB_EEEEENS5_IJNSA_ILi64EEENSA_ILi128EEESE_EEENS_10bfloat16_tENS5_IJlSB_lEEESH_SI_NS4_8TiledMMAINS4_8MMA_AtomIJNS4_20SM100_MMA_F16BF16_SSISH_SH_fLi64ELi128ELNS4_4UMMA5MajorE0ELSN_0ELNSM_7ScaleInE0ELSO_0EEEEEENS4_6LayoutISC_NS5_IJNSA_ILi0EEESS_SS_EEEEENS5_IJNS4_10UnderscoreESV_SV_EEEEENS4_13SM90_TMA_LOADENS4_14ComposedLayoutINS4_7SwizzleILi3ELi4ELi3EEENS4_18smem_ptr_flag_bitsILi16EEENSR_INS5_IJNSA_ILi8EEESE_EEENS5_IJSE_SB_EEEEEEEvNS4_8identityESY_S18_vS19_EENS_8epilogue10collective18CollectiveEpilogueINS1B_23Sm100TmaWarpSpecializedILi4ELi2ELi16ELb1ELb0EEEJSG_NS5_IJNSR_ISE_SB_EENSR_INSA_ILi32EEESB_EEEEESH_SI_SH_SI_NS1B_6fusion15FusionCallbacksIS1F_NS1K_17LinearCombinationISH_fSH_fLNS_15FloatRoundStyleE2EEESG_S1J_JEEENS4_5SM1004TMEM4LOAD26SM100_TMEM_LOAD_16dp256b4xESY_NSZ_INS10_ILi2ELi4ELi3EEES13_NSR_INS5_IJS14_S1H_EEENS5_IJS1H_SB_EEEEEEENS4_17SM75_U32x4_LDSM_NENS4_14SM90_TMA_STOREES1Y_NS4_17SM90_U32x4_STSM_NENS4_39AutoVectorizingCopyWithAssumedAlignmentILi128EEEEEEvvEEEEvNT_6ParamsE)
        /*0038*/ 	.word	0x00000000


	//----- nvinfo : EIATTR_MIN_STACK_SIZE
	.align		4
.L_27:
        /*003c*/ 	.byte	0x04, 0x12
        /*003e*/ 	.short	(.L_29 - .L_28)
	.align		4
.L_28:
        /*0040*/ 	.word	index@(_ZN7cutlass13device_kernelINS_4gemm6kernel13GemmUniversalIN4cute5tupleIJiiiiEEENS1_10collective13CollectiveMmaINS1_35MainloopSm100TmaUmmaWarpSpecializedILi2ELi2ELi4ENS5_IJNS4_1CILi1EEESB_SB_EEEEENS5_IJNSA_ILi64EEENSA_ILi128EEESE_EEENS_10bfloat16_tENS5_IJlSB_lEEESH_SI_NS4_8TiledMMAINS4_8MMA_AtomIJNS4_20SM100_MMA_F16BF16_SSISH_SH_fLi64ELi128ELNS4_4UMMA5MajorE0ELSN_0ELNSM_7ScaleInE0ELSO_0EEEEEENS4_6LayoutISC_NS5_IJNSA_ILi0EEESS_SS_EEEEENS5_IJNS4_10UnderscoreESV_SV_EEEEENS4_13SM90_TMA_LOADENS4_14ComposedLayoutINS4_7SwizzleILi3ELi4ELi3EEENS4_18smem_ptr_flag_bitsILi16EEENSR_INS5_IJNSA_ILi8EEESE_EEENS5_IJSE_SB_EEEEEEEvNS4_8identityESY_S18_vS19_EENS_8epilogue10collective18CollectiveEpilogueINS1B_23Sm100TmaWarpSpecializedILi4ELi2ELi16ELb1ELb0EEEJSG_NS5_IJNSR_ISE_SB_EENSR_INSA_ILi32EEESB_EEEEESH_SI_SH_SI_NS1B_6fusion15FusionCallbacksIS1F_NS1K_17LinearCombinationISH_fSH_fLNS_15FloatRoundStyleE2EEESG_S1J_JEEENS4_5SM1004TMEM4LOAD26SM100_TMEM_LOAD_16dp256b4xESY_NSZ_INS10_ILi2ELi4ELi3EEES13_NSR_INS5_IJS14_S1H_EEENS5_IJS1H_SB_EEEEEEENS4_17SM75_U32x4_LDSM_NENS4_14SM90_TMA_STOREES1Y_NS4_17SM90_U32x4_STSM_NENS4_39AutoVectorizingCopyWithAssumedAlignmentILi128EEEEEEvvEEEEvNT_6ParamsE)
        /*0044*/ 	.word	0x00000000
.L_29:


//--------------------- .nv.compat                --------------------------
	.section	.nv.compat,"",@"SHT_CUDA_COMPAT_INFO"
	.align	4
        /*0000*/ 	.byte	0x02, 0x09, 0x01, 0x00, 0x02, 0x02, 0x02, 0x00, 0x02, 0x05, 0x05, 0x00, 0x03, 0x07, 0x01, 0x01
        /*0010*/ 	.byte	0x02, 0x03, 0x01, 0x00, 0x02, 0x06, 0x01, 0x00, 0x04, 0x0b, 0x08, 0x00, 0x09, 0x00, 0x00, 0x00
        /*0020*/ 	.byte	0x00, 0x00, 0x00, 0x00


//--------------------- .nv.info._ZN7cutlass13device_kernelINS_4gemm6kernel13GemmUniversalIN4cute5tupleIJiiiiEEENS1_10collective13CollectiveMmaINS1_35MainloopSm100TmaUmmaWarpSpecializedILi2ELi2ELi4ENS5_IJNS4_1CILi1EEESB_SB_EEEEENS5_IJNSA_ILi64EEENSA_ILi128EEESE_EEENS_10bfloat16_tENS5_IJlSB_lEEESH_SI_NS4_8TiledMMAINS4_8MMA_AtomIJNS4_20SM100_MMA_F16BF16_SSISH_SH_fLi64ELi128ELNS4_4UMMA5MajorE0ELSN_0ELNSM_7ScaleInE0ELSO_0EEEEEENS4_6LayoutISC_NS5_IJNSA_ILi0EEESS_SS_EEEEENS5_IJNS4_10UnderscoreESV_SV_EEEEENS4_13SM90_TMA_LOADENS4_14ComposedLayoutINS4_7SwizzleILi3ELi4ELi3EEENS4_18smem_ptr_flag_bitsILi16EEENSR_INS5_IJNSA_ILi8EEESE_EEENS5_IJSE_SB_EEEEEEEvNS4_8identityESY_S18_vS19_EENS_8epilogue10collective18CollectiveEpilogueINS1B_23Sm100TmaWarpSpecializedILi4ELi2ELi16ELb1ELb0EEEJSG_NS5_IJNSR_ISE_SB_EENSR_INSA_ILi32EEESB_EEEEESH_SI_SH_SI_NS1B_6fusion15FusionCallbacksIS1F_NS1K_17LinearCombinationISH_fSH_fLNS_15FloatRoundStyleE2EEESG_S1J_JEEENS4_5SM1004TMEM4LOAD26SM100_TMEM_LOAD_16dp256b4xESY_NSZ_INS10_ILi2ELi4ELi3EEES13_NSR_INS5_IJS14_S1H_EEENS5_IJS1H_SB_EEEEEEENS4_17SM75_U32x4_LDSM_NENS4_14SM90_TMA_STOREES1Y_NS4_17SM90_U32x4_STSM_NENS4_39AutoVectorizingCopyWithAssumedAlignmentILi128EEEEEEvvEEEEvNT_6ParamsE --------------------------
	.section	.nv.info._ZN7cutlass13device_kernelINS_4gemm6kernel13GemmUniversalIN4cute5tupleIJiiiiEEENS1_10collective13CollectiveMmaINS1_35MainloopSm100TmaUmmaWarpSpecializedILi2ELi2ELi4ENS5_IJNS4_1CILi1EEESB_SB_EEEEENS5_IJNSA_ILi64EEENSA_ILi128EEESE_EEENS_10bfloat16_tENS5_IJlSB_lEEESH_SI_NS4_8TiledMMAINS4_8MMA_AtomIJNS4_20SM100_MMA_F16BF16_SSISH_SH_fLi64ELi128ELNS4_4UMMA5MajorE0ELSN_0ELNSM_7ScaleInE0ELSO_0EEEEEENS4_6LayoutISC_NS5_IJNSA_ILi0EEESS_SS_EEEEENS5_IJNS4_10UnderscoreESV_SV_EEEEENS4_13SM90_TMA_LOADENS4_14ComposedLayoutINS4_7SwizzleILi3ELi4ELi3EEENS4_18smem_ptr_flag_bitsILi16EEENSR_INS5_IJNSA_ILi8EEESE_EEENS5_IJSE_SB_EEEEEEEvNS4_8identityESY_S18_vS19_EENS_8epilogue10collective18CollectiveEpilogueINS1B_23Sm100TmaWarpSpecializedILi4ELi2ELi16ELb1ELb0EEEJSG_NS5_IJNSR_ISE_SB_EENSR_INSA_ILi32EEESB_EEEEESH_SI_SH_SI_NS1B_6fusion15FusionCallbacksIS1F_NS1K_17LinearCombinationISH_fSH_fLNS_15FloatRoundStyleE2EEESG_S1J_JEEENS4_5SM1004TMEM4LOAD26SM100_TMEM_LOAD_16dp256b4xESY_NSZ_INS10_ILi2ELi4ELi3EEES13_NSR_INS5_IJS14_S1H_EEENS5_IJS1H_SB_EEEEEEENS4_17SM75_U32x4_LDSM_NENS4_14SM90_TMA_STOREES1Y_NS4_17SM90_U32x4_STSM_NENS4_39AutoVectorizingCopyWithAssumedAlignmentILi128EEEEEEvvEEEEvNT_6ParamsE,"",@"SHT_CUDA_INFO"
	.sectionflags	@""
	.align	4


	//----- nvinfo : EIATTR_CUDA_API_VERSION
	.align		4
        /*0000*/ 	.byte	0x04, 0x37
        /*0002*/ 	.short	(.L_31 - .L_30)
.L_30:
        /*0004*/ 	.word	0x00000082


	//----- nvinfo : EIATTR_KPARAM_INFO
	.align		4
.L_31:
        /*0008*/ 	.byte	0x04, 0x17
        /*000a*/ 	.short	(.L_33 - .L_32)
.L_32:
        /*000c*/ 	.word	0x00000000
        /*0010*/ 	.short	0x0000
        /*0012*/ 	.short	0x0000
        /*0014*/ 	.byte	0x00, 0xf0, 0x01, 0x20


	//----- nvinfo : EIATTR_AT_ENTRY_FRAGMENTS
	.align		4
.L_33:
        /*0018*/ 	.byte	0x04, 0x4f
        /*001a*/ 	.short	(.L_35 - .L_34)


	//   ....[0]....
.L_34:
        /*001c*/ 	.word	0x00000006


	//----- nvinfo : EIATTR_RESERVED_SMEM_USED
	.align		4
.L_35:
        /*0020*/ 	.byte	0x01, 0x41
	.zero		2


	//----- nvinfo : EIATTR_SPARSE_MMA_MASK
	.align		4
        /*0024*/ 	.byte	0x03, 0x50
        /*0026*/ 	.short	0x0000


	//----- nvinfo : EIATTR_TCGEN05_1CTA_USED
	.align		4
        /*0028*/ 	.byte	0x01, 0x51
	.zero		2


	//----- nvinfo : EIATTR_MAXREG_COUNT
	.align		4
        /*002c*/ 	.byte	0x03, 0x1b
        /*002e*/ 	.short	0x00ff


	//----- nvinfo : EIATTR_NUM_BARRIERS
	.align		4
        /*0030*/ 	.byte	0x02, 0x4c
        /*0032*/ 	.byte	0x07
	.zero		1


	//----- nvinfo : EIATTR_EXTERNS
	.align		4
        /*0034*/ 	.byte	0x04, 0x0f
        /*0036*/ 	.short	(.L_37 - .L_36)


	//   ....[0]....
	.align		4
.L_36:
        /*0038*/ 	.word	index@(__assertfail)


	//----- nvinfo : EIATTR_MERCURY_ISA_VERSION
	.align		4
.L_37:
        /*003c*/ 	.byte	0x03, 0x5f
        /*003e*/ 	.short	0x0101


	//----- nvinfo : EIATTR_INT_WARP_WIDE_INSTR_OFFSETS
	.align		4
        /*0040*/ 	.byte	0x04, 0x31
        /*0042*/ 	.short	(.L_39 - .L_38)


	//   ....[0]....
.L_38:
        /*0044*/ 	.word	0x00001db0


	//   ....[1]....
        /*0048*/ 	.word	0x00003740


	//   ....[2]....
        /*004c*/ 	.word	0x00003760


	//   ....[3]....
        /*0050*/ 	.word	0x00003790


	//   ....[4]....
        /*0054*/ 	.word	0x000040d0


	//   ....[5]....
        /*0058*/ 	.word	0x00004140


	//   ....[6]....
        /*005c*/ 	.word	0x00004220


	//   ....[7]....
        /*0060*/ 	.word	0x000042a0


	//   ....[8]....
        /*0064*/ 	.word	0x000043b0


	//   ....[9]....
        /*0068*/ 	.word	0x00004440


	//   ....[10]....
        /*006c*/ 	.word	0x00004620


	//   ....[11]....
        /*0070*/ 	.word	0x00004780


	//----- nvinfo : EIATTR_COOP_GROUP_MASK_REGIDS
	.align		4
.L_39:
        /*0074*/ 	.byte	0x04, 0x29
        /*0076*/ 	.short	(.L_41 - .L_40)


	//   ....[0]....
.L_40:
        /*0078*/ 	.word	0xffffffff


	//   ....[1]....
        /*007c*/ 	.word	0xffffffff


	//   ....[2]....
        /*0080*/ 	.word	0xffffffff


	//   ....[3]....
        /*0084*/ 	.word	0xffffffff


	//   ....[4]....
        /*0088*/ 	.word	0xffffffff


	//   ....[5]....
        /*008c*/ 	.word	0xffffffff


	//   ....[6]....
        /*0090*/ 	.word	0xffffffff


	//   ....[7]....
        /*0094*/ 	.word	0xffffffff


	//   ....[8]....
        /*0098*/ 	.word	0xffffffff


	//   ....[9]....
        /*009c*/ 	.word	0xffffffff


	//   ....[10]....
        /*00a0*/ 	.word	0xffffffff


	//   ....[11]....
        /*00a4*/ 	.word	0xffffffff


	//   ....[12]....
        /*00a8*/ 	.word	0xffffffff


	//----- nvinfo : EIATTR_COOP_GROUP_INSTR_OFFSETS
	.align		4
.L_41:
        /*00ac*/ 	.byte	0x04, 0x28
        /*00ae*/ 	.short	(.L_43 - .L_42)


	//   ....[0]....
.L_42:
        /*00b0*/ 	.word	0x00000090


	//   ....[1]....
        /*00b4*/ 	.word	0x000004d0


	//   ....[2]....
        /*00b8*/ 	.word	0x00000600


	//   ....[3]....
        /*00bc*/ 	.word	0x000007a0


	//   ....[4]....
        /*00c0*/ 	.word	0x000008a0


	//   ....[5]....
        /*00c4*/ 	.word	0x00000a10


	//   ....[6]....
        /*00c8*/ 	.word	0x00000bb0


	//   ....[7]....
        /*00cc*/ 	.word	0x00001c90


	//   ....[8]....
        /*00d0*/ 	.word	0x00002950


	//   ....[9]....
        /*00d4*/ 	.word	0x00002b60


	//   ....[10]....
        /*00d8*/ 	.word	0x00002b90


	//   ....[11]....
        /*00dc*/ 	.word	0x00003620


	//   ....[12]....
        /*00e0*/ 	.word	0x00003850


	//----- nvinfo : EIATTR_VRC_CTA_INIT_COUNT
	.align		4
.L_43:
        /*00e4*/ 	.byte	0x02, 0x4a
        /*00e6*/ 	.byte	0x80
	.zero		1


	//----- nvinfo : EIATTR_SYSCALL_OFFSETS
	.align		4
        /*00e8*/ 	.byte	0x04, 0x46
        /*00ea*/ 	.short	(.L_45 - .L_44)


	//   ....[0]....
.L_44:
        /*00ec*/ 	.word	0x00005230


	//   ....[1]....
        /*00f0*/ 	.word	0x00005320


	//   ....[2]....
        /*00f4*/ 	.word	0x00005a80


	//   ....[3]....
        /*00f8*/ 	.word	0x00006330


	//   ....[4]....
        /*00fc*/ 	.word	0x00006bb0


	//   ....[5]....
        /*0100*/ 	.word	0x00007430


	//----- nvinfo : EIATTR_MBARRIER_INSTR_OFFSETS
	.align		4
.L_45:
        /*0104*/ 	.byte	0x04, 0x39
        /*0106*/ 	.short	(.L_47 - .L_46)


	//   ....[0]....
.L_46:
        /*0108*/ 	.word	0x000005b0
        /*010c*/ 	.word	0x000000ff
        /*0110*/ 	.word	0x00000000
        /*0114*/ 	.short	0x0100
        /*0116*/ 	.byte	0x05
	.zero		1


	//   ....[1]....
        /*0118*/ 	.word	0x000005c0
        /*011c*/ 	.word	0x000000ff
        /*0120*/ 	.word	0x00000010
        /*0124*/ 	.short	0x0100
        /*0126*/ 	.byte	0x05
	.zero		1


	//   ....[2]....
        /*0128*/ 	.word	0x000005d0
        /*012c*/ 	.word	0x000000ff
        /*0130*/ 	.word	0x00000008
        /*0134*/ 	.short	0x0100
        /*0136*/ 	.byte	0x05
	.zero		1


	//   ....[3]....
        /*0138*/ 	.word	0x000005e0
        /*013c*/ 	.word	0x000000ff
        /*0140*/ 	.word	0x00000018
        /*0144*/ 	.short	0x0100
        /*0146*/ 	.byte	0x05
	.zero		1


	//   ....[4]....
        /*0148*/ 	.word	0x00000710
        /*014c*/ 	.word	0x000000ff
        /*0150*/ 	.word	0x00000020
        /*0154*/ 	.short	0x0100
        /*0156*/ 	.byte	0x07
	.zero		1


	//   ....[5]....
        /*0158*/ 	.word	0x00000720
        /*015c*/ 	.word	0x000000ff
        /*0160*/ 	.word	0x00000040
        /*0164*/ 	.short	0x0100
        /*0166*/ 	.byte	0x07
	.zero		1


	//   ....[6]....
        /*0168*/ 	.word	0x00000730
        /*016c*/ 	.word	0x000000ff
        /*0170*/ 	.word	0x00000028
        /*0174*/ 	.short	0x0100
        /*0176*/ 	.byte	0x07
	.zero		1


	//   ....[7]....
        /*0178*/ 	.word	0x00000740
        /*017c*/ 	.word	0x000000ff
        /*0180*/ 	.word	0x00000048
        /*0184*/ 	.short	0x0100
        /*0186*/ 	.byte	0x07
	.zero		1


	//   ....[8]....
        /*0188*/ 	.word	0x00000750
        /*018c*/ 	.word	0x000000ff
        /*0190*/ 	.word	0x00000030
        /*0194*/ 	.short	0x0100
        /*0196*/ 	.byte	0x07
	.zero		1


	//   ....[9]....
        /*0198*/ 	.word	0x00000760
        /*019c*/ 	.word	0x000000ff
        /*01a0*/ 	.word	0x00000050
        /*01a4*/ 	.short	0x0100
        /*01a6*/ 	.byte	0x07
	.zero		1


	//   ....[10]....
        /*01a8*/ 	.word	0x00000770
        /*01ac*/ 	.word	0x000000ff
        /*01b0*/ 	.word	0x00000038
        /*01b4*/ 	.short	0x0100
        /*01b6*/ 	.byte	0x07
	.zero		1


	//   ....[11]....
        /*01b8*/ 	.word	0x00000780
        /*01bc*/ 	.word	0x000000ff
        /*01c0*/ 	.word	0x00000058
        /*01c4*/ 	.short	0x0100
        /*01c6*/ 	.byte	0x07
	.zero		1


	//   ....[12]....
        /*01c8*/ 	.word	0x00000870
        /*01cc*/ 	.word	0x000000ff
        /*01d0*/ 	.word	0x00000060
        /*01d4*/ 	.short	0x0100
        /*01d6*/ 	.byte	0x05
	.zero		1


	//   ....[13]....
        /*01d8*/ 	.word	0x00000880
        /*01dc*/ 	.word	0x000000ff
        /*01e0*/ 	.word	0x00000068
        /*01e4*/ 	.short	0x0100
        /*01e6*/ 	.byte	0x05
	.zero		1


	//   ....[14]....
        /*01e8*/ 	.word	0x000009c0
        /*01ec*/ 	.word	0x000000ff
        /*01f0*/ 	.word	0x00000070
        /*01f4*/ 	.short	0x0100
        /*01f6*/ 	.byte	0x05
	.zero		1


	//   ....[15]....
        /*01f8*/ 	.word	0x000009d0
        /*01fc*/ 	.word	0x000000ff
        /*0200*/ 	.word	0x00000080
        /*0204*/ 	.short	0x0100
        /*0206*/ 	.byte	0x05
	.zero		1


	//   ....[16]....
        /*0208*/ 	.word	0x000009e0
        /*020c*/ 	.word	0x000000ff
        /*0210*/ 	.word	0x00000078
        /*0214*/ 	.short	0x0100
        /*0216*/ 	.byte	0x05
	.zero		1


	//   ....[17]....
        /*0218*/ 	.word	0x000009f0
        /*021c*/ 	.word	0x000000ff
        /*0220*/ 	.word	0x00000088
        /*0224*/ 	.short	0x0100
        /*0226*/ 	.byte	0x05
	.zero		1


	//   ....[18]....
        /*0228*/ 	.word	0x00000b20
        /*022c*/ 	.word	0x000000ff
        /*0230*/ 	.word	0x00000090
        /*0234*/ 	.short	0x0100
        /*0236*/ 	.byte	0x07
	.zero		1


	//   ....[19]....
        /*0238*/ 	.word	0x00000b30
        /*023c*/ 	.word	0x000000ff
        /*0240*/ 	.word	0x000000b0
        /*0244*/ 	.short	0x0100
        /*0246*/ 	.byte	0x07
	.zero		1


	//   ....[20]....
        /*0248*/ 	.word	0x00000b40
        /*024c*/ 	.word	0x000000ff
        /*0250*/ 	.word	0x00000098
        /*0254*/ 	.short	0x0100
        /*0256*/ 	.byte	0x07
	.zero		1


	//   ....[21]....
        /*0258*/ 	.word	0x00000b50
        /*025c*/ 	.word	0x000000ff
        /*0260*/ 	.word	0x000000b8
        /*0264*/ 	.short	0x0100
        /*0266*/ 	.byte	0x07
	.zero		1


	//   ....[22]....
        /*0268*/ 	.word	0x00000b60
        /*026c*/ 	.word	0x000000ff
        /*0270*/ 	.word	0x000000a0
        /*0274*/ 	.short	0x0100
        /*0276*/ 	.byte	0x07
	.zero		1


	//   ....[23]....
        /*0278*/ 	.word	0x00000b70
        /*027c*/ 	.word	0x000000ff
        /*0280*/ 	.word	0x000000c0
        /*0284*/ 	.short	0x0100
        /*0286*/ 	.byte	0x07
	.zero		1


	//   ....[24]....
        /*0288*/ 	.word	0x00000b80
        /*028c*/ 	.word	0x000000ff
        /*0290*/ 	.word	0x000000a8
        /*0294*/ 	.short	0x0100
        /*0296*/ 	.byte	0x07
	.zero		1


	//   ....[25]....
        /*0298*/ 	.word	0x00000b90
        /*029c*/ 	.word	0x000000ff
        /*02a0*/ 	.word	0x000000c8
        /*02a4*/ 	.short	0x0100
        /*02a6*/ 	.byte	0x07
	.zero		1


	//   ....[26]....
        /*02a8*/ 	.word	0x00000c80
        /*02ac*/ 	.word	0x000000ff
        /*02b0*/ 	.word	0x000000d0
        /*02b4*/ 	.short	0x0100
        /*02b6*/ 	.byte	0x05
	.zero		1


	//   ....[27]....
        /*02b8*/ 	.word	0x00000c90
        /*02bc*/ 	.word	0x000000ff
        /*02c0*/ 	.word	0x000000e0
        /*02c4*/ 	.short	0x0100
        /*02c6*/ 	.byte	0x05
	.zero		1


	//   ....[28]....
        /*02c8*/ 	.word	0x00000ca0
        /*02cc*/ 	.word	0x000000ff
        /*02d0*/ 	.word	0x000000d8
        /*02d4*/ 	.short	0x0100
        /*02d6*/ 	.byte	0x05
	.zero		1


	//   ....[29]....
        /*02d8*/ 	.word	0x00000cb0
        /*02dc*/ 	.word	0x000000ff
        /*02e0*/ 	.word	0x000000e8
        /*02e4*/ 	.short	0x0100
        /*02e6*/ 	.byte	0x05
	.zero		1


	//   ....[30]....
        /*02e8*/ 	.word	0x00001590
        /*02ec*/ 	.word	0x00000003
        /*02f0*/ 	.word	0x000000e0
        /*02f4*/ 	.short	0x010a
        /*02f6*/ 	.byte	0xff
	.zero		1


	//   ....[31]....
        /*02f8*/ 	.word	0x000015c0
        /*02fc*/ 	.word	0x00000003
        /*0300*/ 	.word	0x000000d0
        /*0304*/ 	.short	0x0101
        /*0306*/ 	.byte	0xff
	.zero		1


	//   ....[32]....
        /*0308*/ 	.word	0x00001690
        /*030c*/ 	.word	0x000000ff
        /*0310*/ 	.word	0x00000010
        /*0314*/ 	.short	0x010a
        /*0316*/ 	.byte	0x08
	.zero		1


	//   ....[33]....
        /*0318*/ 	.word	0x00001730
        /*031c*/ 	.word	0x000000ff
        /*0320*/ 	.word	0x00000010
        /*0324*/ 	.short	0x010a
        /*0326*/ 	.byte	0x21
	.zero		1


	//   ....[34]....
        /*0328*/ 	.word	0x00001880
        /*032c*/ 	.word	0x000000ff
        /*0330*/ 	.word	0x00000010
        /*0334*/ 	.short	0x010a
        /*0336*/ 	.byte	0x08
	.zero		1


	//   ....[35]....
        /*0338*/ 	.word	0x00001990
        /*033c*/ 	.word	0x000000ff
        /*0340*/ 	.word	0x00000068
        /*0344*/ 	.short	0x0101
        /*0346*/ 	.byte	0x04
	.zero		1


	//   ....[36]....
        /*0348*/ 	.word	0x000019b0
        /*034c*/ 	.word	0x000000ff
        /*0350*/ 	.word	0x00000010
        /*0354*/ 	.short	0x010a
        /*0356*/ 	.byte	0x08
	.zero		1


	//   ....[37]....
        /*0358*/ 	.word	0x00001a30
        /*035c*/ 	.word	0x000000ff
        /*0360*/ 	.word	0x00000010
        /*0364*/ 	.short	0x010a
        /*0366*/ 	.byte	0x11
	.zero		1


	//   ....[38]....
        /*0368*/ 	.word	0x00001b80
        /*036c*/ 	.word	0x000000ff
        /*0370*/ 	.word	0x00000010
        /*0374*/ 	.short	0x010a
        /*0376*/ 	.byte	0x08
	.zero		1


	//   ....[39]....
        /*0378*/ 	.word	0x00001cc0
        /*037c*/ 	.word	0x00000002
        /*0380*/ 	.word	0x00000070
        /*0384*/ 	.short	0x010a
        /*0386*/ 	.byte	0xff
	.zero		1


	//   ....[40]....
        /*0388*/ 	.word	0x00001d80
        /*038c*/ 	.word	0x00000002
        /*0390*/ 	.word	0x00000000
        /*0394*/ 	.short	0x0101
        /*0396*/ 	.byte	0xff
	.zero		1


	//   ....[41]....
        /*0398*/ 	.word	0x000022e0
        /*039c*/ 	.word	0x000000ff
        /*03a0*/ 	.word	0x00000000
        /*03a4*/ 	.short	0x010a
        /*03a6*/ 	.byte	0x04
	.zero		1


	//   ....[42]....
        /*03a8*/ 	.word	0x00002380
        /*03ac*/ 	.word	0x00000000
        /*03b0*/ 	.word	0x00000000
        /*03b4*/ 	.short	0x010a
        /*03b6*/ 	.byte	0xff
	.zero		1


	//   ....[43]....
        /*03b8*/ 	.word	0x000024a0
        /*03bc*/ 	.word	0x00000000
        /*03c0*/ 	.word	0x000000d0
        /*03c4*/ 	.short	0x010a
        /*03c6*/ 	.byte	0xff
	.zero		1


	//   ....[44]....
        /*03c8*/ 	.word	0x00002500
        /*03cc*/ 	.word	0x00000004
        /*03d0*/ 	.word	0x00000000
        /*03d4*/ 	.short	0x0101
        /*03d6*/ 	.byte	0xff
	.zero		1


	//   ....[45]....
        /*03d8*/ 	.word	0x00002520
        /*03dc*/ 	.word	0x000000ff
        /*03e0*/ 	.word	0x00000080
        /*03e4*/ 	.short	0x010a
        /*03e6*/ 	.byte	0x05
	.zero		1


	//   ....[46]....
        /*03e8*/ 	.word	0x00002640
        /*03ec*/ 	.word	0x00000000
        /*03f0*/ 	.word	0x00000070
        /*03f4*/ 	.short	0x010a
        /*03f6*/ 	.byte	0xff
	.zero		1


	//   ....[47]....
        /*03f8*/ 	.word	0x00002750
        /*03fc*/ 	.word	0x00000000
        /*0400*/ 	.word	0x00000000
        /*0404*/ 	.short	0x0101
        /*0406*/ 	.byte	0xff
	.zero		1


	//   ....[48]....
        /*0408*/ 	.word	0x000027e0
        /*040c*/ 	.word	0x000000ff
        /*0410*/ 	.word	0x00000080
        /*0414*/ 	.short	0x0106
        /*0416*/ 	.byte	0x05
	.zero		1


	//   ....[49]....
        /*0418*/ 	.word	0x00002800
        /*041c*/ 	.word	0x000000ff
        /*0420*/ 	.word	0x00000080
        /*0424*/ 	.short	0x010a
        /*0426*/ 	.byte	0x05
	.zero		1


	//   ....[50]....
        /*0428*/ 	.word	0x00002890
        /*042c*/ 	.word	0x000000ff
        /*0430*/ 	.word	0x00000080
        /*0434*/ 	.short	0x0106
        /*0436*/ 	.byte	0x04
	.zero		1


	//   ....[51]....
        /*0438*/ 	.word	0x000028d0
        /*043c*/ 	.word	0x00000000
        /*0440*/ 	.word	0x00000080
        /*0444*/ 	.short	0x010a
        /*0446*/ 	.byte	0xff
	.zero		1


	//   ....[52]....
        /*0448*/ 	.word	0x00002e10
        /*044c*/ 	.word	0x00000000
        /*0450*/ 	.word	0x00000070
        /*0454*/ 	.short	0x010a
        /*0456*/ 	.byte	0xff
	.zero		1


	//   ....[53]....
        /*0458*/ 	.word	0x00002f10
        /*045c*/ 	.word	0x00000003
        /*0460*/ 	.word	0x00000000
        /*0464*/ 	.short	0x0101
        /*0466*/ 	.byte	0xff
	.zero		1


	//   ....[54]....
        /*0468*/ 	.word	0x00002f20
        /*046c*/ 	.word	0x000000ff
        /*0470*/ 	.word	0x00000000
        /*0474*/ 	.short	0x010a
        /*0476*/ 	.byte	0x06
	.zero		1


	//   ....[55]....
        /*0478*/ 	.word	0x00002fa0
        /*047c*/ 	.word	0x000000ff
        /*0480*/ 	.word	0x000000b0
        /*0484*/ 	.short	0x010a
        /*0486*/ 	.byte	0x07
	.zero		1


	//   ....[56]....
        /*0488*/ 	.word	0x00003080
        /*048c*/ 	.word	0x000000ff
        /*0490*/ 	.word	0x00000000
        /*0494*/ 	.short	0x010a
        /*0496*/ 	.byte	0x06
	.zero		1


	//   ....[57]....
        /*0498*/ 	.word	0x000031b0
        /*049c*/ 	.word	0x000000ff
        /*04a0*/ 	.word	0x00000000
        /*04a4*/ 	.short	0x010a
        /*04a6*/ 	.byte	0x1a
	.zero		1


	//   ....[58]....
        /*04a8*/ 	.word	0x00003450
        /*04ac*/ 	.word	0x000000ff
        /*04b0*/ 	.word	0x00000000
        /*04b4*/ 	.short	0x010a
        /*04b6*/ 	.byte	0x06
	.zero		1


	//   ....[59]....
        /*04b8*/ 	.word	0x000034e0
        /*04bc*/ 	.word	0x000000ff
        /*04c0*/ 	.word	0x00000000
        /*04c4*/ 	.short	0x010a
        /*04c6*/ 	.byte	0x06
	.zero		1


	//   ....[60]....
        /*04c8*/ 	.word	0x00003570
        /*04cc*/ 	.word	0x000000ff
        /*04d0*/ 	.word	0x00000000
        /*04d4*/ 	.short	0x010a
        /*04d6*/ 	.byte	0x06
	.zero		1


	//   ....[61]....
        /*04d8*/ 	.word	0x00003600
        /*04dc*/ 	.word	0x000000ff
        /*04e0*/ 	.word	0x00000000
        /*04e4*/ 	.short	0x010a
        /*04e6*/ 	.byte	0x07
	.zero		1


	//   ....[62]....
        /*04e8*/ 	.word	0x00003a80
        /*04ec*/ 	.word	0x00000000
        /*04f0*/ 	.word	0x00000070
        /*04f4*/ 	.short	0x010a
        /*04f6*/ 	.byte	0xff
	.zero		1


	//   ....[63]....
        /*04f8*/ 	.word	0x00003b40
        /*04fc*/ 	.word	0x00000000
        /*0500*/ 	.word	0x00000000
        /*0504*/ 	.short	0x0101
        /*0506*/ 	.byte	0xff
	.zero		1


	//   ....[64]....
        /*0508*/ 	.word	0x00003e60
        /*050c*/ 	.word	0x000000ff
        /*0510*/ 	.word	0x00000068
        /*0514*/ 	.short	0x010a
        /*0516*/ 	.byte	0x07
	.zero		1


	//   ....[65]....
        /*0518*/ 	.word	0x00004050
        /*051c*/ 	.word	0x000000ff
        /*0520*/ 	.word	0x00000040
        /*0524*/ 	.short	0x010a
        /*0526*/ 	.byte	0x07
	.zero		1


	//   ....[66]....
        /*0528*/ 	.word	0x000041c0
        /*052c*/ 	.word	0x000000ff
        /*0530*/ 	.word	0x00000020
        /*0534*/ 	.short	0x010b
        /*0536*/ 	.byte	0x07
	.zero		1


	//   ....[67]....
        /*0538*/ 	.word	0x000041d0
        /*053c*/ 	.word	0x000000ff
        /*0540*/ 	.word	0x00000000
        /*0544*/ 	.short	0x0101
        /*0546*/ 	.byte	0x08
	.zero		1


	//   ....[68]....
        /*0548*/ 	.word	0x000041f0
        /*054c*/ 	.word	0x000000ff
        /*0550*/ 	.word	0x00000048
        /*0554*/ 	.short	0x010a
        /*0556*/ 	.byte	0x07
	.zero		1


	//   ....[69]....
        /*0558*/ 	.word	0x00004350
        /*055c*/ 	.word	0x000000ff
        /*0560*/ 	.word	0x00000028
        /*0564*/ 	.short	0x010b
        /*0566*/ 	.byte	0x07
	.zero		1


	//   ....[70]....
        /*0568*/ 	.word	0x00004360
        /*056c*/ 	.word	0x000000ff
        /*0570*/ 	.word	0x00000000
        /*0574*/ 	.short	0x0101
        /*0576*/ 	.byte	0x08
	.zero		1


	//   ....[71]....
        /*0578*/ 	.word	0x00004370
        /*057c*/ 	.word	0x000000ff
        /*0580*/ 	.word	0x00000050
        /*0584*/ 	.short	0x010a
        /*0586*/ 	.byte	0x07
	.zero		1


	//   ....[72]....
        /*0588*/ 	.word	0x00004510
        /*058c*/ 	.word	0x000000ff
        /*0590*/ 	.word	0x00000030
        /*0594*/ 	.short	0x010b
        /*0596*/ 	.byte	0x07
	.zero		1


	//   ....[73]....
        /*0598*/ 	.word	0x00004580
        /*059c*/ 	.word	0x000000ff
        /*05a0*/ 	.word	0x00000000
        /*05a4*/ 	.short	0x0101
        /*05a6*/ 	.byte	0x08
	.zero		1


	//   ....[74]....
        /*05a8*/ 	.word	0x000045b0
        /*05ac*/ 	.word	0x000000ff
        /*05b0*/ 	.word	0x00000058
        /*05b4*/ 	.short	0x010a
        /*05b6*/ 	.byte	0x07
	.zero		1


	//   ....[75]....
        /*05b8*/ 	.word	0x000047c0
        /*05bc*/ 	.word	0x000000ff
        /*05c0*/ 	.word	0x00000038
        /*05c4*/ 	.short	0x010b
        /*05c6*/ 	.byte	0x07
	.zero		1


	//   ....[76]....
        /*05c8*/ 	.word	0x000047e0
        /*05cc*/ 	.word	0x000000ff
        /*05d0*/ 	.word	0x00000000
        /*05d4*/ 	.short	0x0101
        /*05d6*/ 	.byte	0x0d
	.zero		1


	//   ....[77]....
        /*05d8*/ 	.word	0x00004810
        /*05dc*/ 	.word	0x000000ff
        /*05e0*/ 	.word	0x00000040
        /*05e4*/ 	.short	0x010a
        /*05e6*/ 	.byte	0x07
	.zero		1


	//   ....[78]....
        /*05e8*/ 	.word	0x00004830
        /*05ec*/ 	.word	0x000000ff
        /*05f0*/ 	.word	0x00000048
        /*05f4*/ 	.short	0x010a
        /*05f6*/ 	.byte	0x07
	.zero		1


	//   ....[79]....
        /*05f8*/ 	.word	0x00004850
        /*05fc*/ 	.word	0x000000ff
        /*0600*/ 	.word	0x00000050
        /*0604*/ 	.short	0x010a
        /*0606*/ 	.byte	0x07
	.zero		1


	//   ....[80]....
        /*0608*/ 	.word	0x00004890
        /*060c*/ 	.word	0x00000000
        /*0610*/ 	.word	0x00000058
        /*0614*/ 	.short	0x010a
        /*0616*/ 	.byte	0xff
	.zero		1


	//   ....[81]....
        /*0618*/ 	.word	0x00004bf0
        /*061c*/ 	.word	0x00000000
        /*0620*/ 	.word	0x00000070
        /*0624*/ 	.short	0x010a
        /*0626*/ 	.byte	0xff
	.zero		1


	//   ....[82]....
        /*0628*/ 	.word	0x00004d00
        /*062c*/ 	.word	0x00000000
        /*0630*/ 	.word	0x00000000
        /*0634*/ 	.short	0x0101
        /*0636*/ 	.byte	0xff
	.zero		1


	//   ....[83]....
        /*0638*/ 	.word	0x00005760
        /*063c*/ 	.word	0x000000ff
        /*0640*/ 	.word	0x00000020
        /*0644*/ 	.short	0x010a
        /*0646*/ 	.byte	0x30
	.zero		1


	//   ....[84]....
        /*0648*/ 	.word	0x000057d0
        /*064c*/ 	.word	0x0000004f
        /*0650*/ 	.word	0x00000090
        /*0654*/ 	.short	0x010a
        /*0656*/ 	.byte	0xff
	.zero		1


	//   ....[85]....
        /*0658*/ 	.word	0x00005880
        /*065c*/ 	.word	0x000000ff
        /*0660*/ 	.word	0x00000020
        /*0664*/ 	.short	0x010a
        /*0666*/ 	.byte	0x30
	.zero		1


	//   ....[86]....
        /*0668*/ 	.word	0x00005960
        /*066c*/ 	.word	0x0000004f
        /*0670*/ 	.word	0x00000090
        /*0674*/ 	.short	0x010a
        /*0676*/ 	.byte	0xff
	.zero		1


	//   ....[87]....
        /*0678*/ 	.word	0x00006090
        /*067c*/ 	.word	0x00000000
        /*0680*/ 	.word	0x00000000
        /*0684*/ 	.short	0x0101
        /*0686*/ 	.byte	0xff
	.zero		1


	//   ....[88]....
        /*0688*/ 	.word	0x000060a0
        /*068c*/ 	.word	0x00000003
        /*0690*/ 	.word	0x00000020
        /*0694*/ 	.short	0x010a
        /*0696*/ 	.byte	0xff
	.zero		1


	//   ....[89]....
        /*0698*/ 	.word	0x00006160
        /*069c*/ 	.word	0x00000003
        /*06a0*/ 	.word	0x00000020
        /*06a4*/ 	.short	0x010a
        /*06a6*/ 	.byte	0xff
	.zero		1


	//   ....[90]....
        /*06a8*/ 	.word	0x00006910
        /*06ac*/ 	.word	0x00000026
        /*06b0*/ 	.word	0x00000000
        /*06b4*/ 	.short	0x0101
        /*06b6*/ 	.byte	0xff
	.zero		1


	//   ....[91]....
        /*06b8*/ 	.word	0x00006930
        /*06bc*/ 	.word	0x00000053
        /*06c0*/ 	.word	0x00000020
        /*06c4*/ 	.short	0x010a
        /*06c6*/ 	.byte	0xff
	.zero		1


	//   ....[92]....
        /*06c8*/ 	.word	0x000069e0
        /*06cc*/ 	.word	0x00000053
        /*06d0*/ 	.word	0x00000020
        /*06d4*/ 	.short	0x010a
        /*06d6*/ 	.byte	0xff
	.zero		1


	//   ....[93]....
        /*06d8*/ 	.word	0x00007190
        /*06dc*/ 	.word	0x00000026
        /*06e0*/ 	.word	0x00000000
        /*06e4*/ 	.short	0x0101
        /*06e6*/ 	.byte	0xff
	.zero		1


	//   ....[94]....
        /*06e8*/ 	.word	0x000071b0
        /*06ec*/ 	.word	0x00000058
        /*06f0*/ 	.word	0x00000020
        /*06f4*/ 	.short	0x010a
        /*06f6*/ 	.byte	0xff
	.zero		1


	//   ....[95]....
        /*06f8*/ 	.word	0x00007260
        /*06fc*/ 	.word	0x00000058
        /*0700*/ 	.word	0x00000020
        /*0704*/ 	.short	0x010a
        /*0706*/ 	.byte	0xff
	.zero		1


	//   ....[96]....
        /*0708*/ 	.word	0x000075a0
        /*070c*/ 	.word	0x000000ff
        /*0710*/ 	.word	0x00000000
        /*0714*/ 	.short	0x0101
        /*0716*/ 	.byte	0x05
	.zero		1


	//   ....[97]....
        /*0718*/ 	.word	0x00007a70
        /*071c*/ 	.word	0x00000002
        /*0720*/ 	.word	0x00000000
        /*0724*/ 	.short	0x0101
        /*0726*/ 	.byte	0xff
	.zero		1


	//   ....[98]....
        /*0728*/ 	.word	0x00007ce0
        /*072c*/ 	.word	0x000000ff
        /*0730*/ 	.word	0x00000000
        /*0734*/ 	.short	0x0101
        /*0736*/ 	.byte	0x04
	.zero		1


	//   ....[99]....
        /*0738*/ 	.word	0x00007d00
        /*073c*/ 	.word	0x00000003
        /*0740*/ 	.word	0x000000e0
        /*0744*/ 	.short	0x010a
        /*0746*/ 	.byte	0xff
	.zero		1


	//   ....[100]....
        /*0748*/ 	.word	0x00007d60
        /*074c*/ 	.word	0x00000002
        /*0750*/ 	.word	0x00000010
        /*0754*/ 	.short	0x010a
        /*0756*/ 	.byte	0xff
	.zero		1


	//   ....[101]....
        /*0758*/ 	.word	0x00007dc0
        /*075c*/ 	.word	0x00000002
        /*0760*/ 	.word	0x00000010
        /*0764*/ 	.short	0x010a
        /*0766*/ 	.byte	0xff
	.zero		1


	//   ....[102]....
        /*0768*/ 	.word	0x00007e10
        /*076c*/ 	.word	0x00000002
        /*0770*/ 	.word	0x00000070
        /*0774*/ 	.short	0x010a
        /*0776*/ 	.byte	0xff
	.zero		1


	//   ....[103]....
        /*0778*/ 	.word	0x00007e70
        /*077c*/ 	.word	0x00000000
        /*0780*/ 	.word	0x00000000
        /*0784*/ 	.short	0x010a
        /*0786*/ 	.byte	0xff
	.zero		1


	//   ....[104]....
        /*0788*/ 	.word	0x00007ec0
        /*078c*/ 	.word	0x00000000
        /*0790*/ 	.word	0x000000d0
        /*0794*/ 	.short	0x010a
        /*0796*/ 	.byte	0xff
	.zero		1


	//   ....[105]....
        /*0798*/ 	.word	0x00007f20
        /*079c*/ 	.word	0x00000000
        /*07a0*/ 	.word	0x00000080
        /*07a4*/ 	.short	0x010a
        /*07a6*/ 	.byte	0xff
	.zero		1


	//   ....[106]....
        /*07a8*/ 	.word	0x00007f70
        /*07ac*/ 	.word	0x00000000
        /*07b0*/ 	.word	0x00000070
        /*07b4*/ 	.short	0x010a
        /*07b6*/ 	.byte	0xff
	.zero		1


	//   ....[107]....
        /*07b8*/ 	.word	0x00007fd0
        /*07bc*/ 	.word	0x00000000
        /*07c0*/ 	.word	0x00000080
        /*07c4*/ 	.short	0x010a
        /*07c6*/ 	.byte	0xff
	.zero		1


	//   ....[108]....
        /*07c8*/ 	.word	0x00008020
        /*07cc*/ 	.word	0x00000000
        /*07d0*/ 	.word	0x00000070
        /*07d4*/ 	.short	0x010a
        /*07d6*/ 	.byte	0xff
	.zero		1


	//   ....[109]....
        /*07d8*/ 	.word	0x00008080
        /*07dc*/ 	.word	0x00000003
        /*07e0*/ 	.word	0x000000b0
        /*07e4*/ 	.short	0x010a
        /*07e6*/ 	.byte	0xff
	.zero		1


	//   ....[110]....
        /*07e8*/ 	.word	0x000080e0
        /*07ec*/ 	.word	0x00000000
        /*07f0*/ 	.word	0x00000000
        /*07f4*/ 	.short	0x010a
        /*07f6*/ 	.byte	0xff
	.zero		1


	//   ....[111]....
        /*07f8*/ 	.word	0x00008140
        /*07fc*/ 	.word	0x00000000
        /*0800*/ 	.word	0x00000000
        /*0804*/ 	.short	0x010a
        /*0806*/ 	.byte	0xff
	.zero		1


	//   ....[112]....
        /*0808*/ 	.word	0x000081a0
        /*080c*/ 	.word	0x00000000
        /*0810*/ 	.word	0x00000000
        /*0814*/ 	.short	0x010a
        /*0816*/ 	.byte	0xff
	.zero		1


	//   ....[113]....
        /*0818*/ 	.word	0x00008200
        /*081c*/ 	.word	0x00000000
        /*0820*/ 	.word	0x00000000
        /*0824*/ 	.short	0x010a
        /*0826*/ 	.byte	0xff
	.zero		1


	//   ....[114]....
        /*0828*/ 	.word	0x00008260
        /*082c*/ 	.word	0x00000000
        /*0830*/ 	.word	0x00000000
        /*0834*/ 	.short	0x010a
        /*0836*/ 	.byte	0xff
	.zero		1


	//   ....[115]....
        /*0838*/ 	.word	0x000082b0
        /*083c*/ 	.word	0x00000000
        /*0840*/ 	.word	0x00000070
        /*0844*/ 	.short	0x010a
        /*0846*/ 	.byte	0xff
	.zero		1


	//   ....[116]....
        /*0848*/ 	.word	0x00008310
        /*084c*/ 	.word	0x00000000
        /*0850*/ 	.word	0x00000068
        /*0854*/ 	.short	0x010a
        /*0856*/ 	.byte	0xff
	.zero		1


	//   ....[117]....
        /*0858*/ 	.word	0x00008370
        /*085c*/ 	.word	0x00000003
        /*0860*/ 	.word	0x00000040
        /*0864*/ 	.short	0x010a
        /*0866*/ 	.byte	0xff
	.zero		1


	//   ....[118]....
        /*0868*/ 	.word	0x000083d0
        /*086c*/ 	.word	0x00000003
        /*0870*/ 	.word	0x00000048
        /*0874*/ 	.short	0x010a
        /*0876*/ 	.byte	0xff
	.zero		1


	//   ....[119]....
        /*0878*/ 	.word	0x00008430
        /*087c*/ 	.word	0x00000003
        /*0880*/ 	.word	0x00000050
        /*0884*/ 	.short	0x010a
        /*0886*/ 	.byte	0xff
	.zero		1


	//   ....[120]....
        /*0888*/ 	.word	0x00008490
        /*088c*/ 	.word	0x00000003
        /*0890*/ 	.word	0x00000058
        /*0894*/ 	.short	0x010a
        /*0896*/ 	.byte	0xff
	.zero		1


	//   ....[121]....
        /*0898*/ 	.word	0x000084f0
        /*089c*/ 	.word	0x00000000
        /*08a0*/ 	.word	0x00000040
        /*08a4*/ 	.short	0x010a
        /*08a6*/ 	.byte	0xff
	.zero		1


	//   ....[122]....
        /*08a8*/ 	.word	0x00008550
        /*08ac*/ 	.word	0x00000000
        /*08b0*/ 	.word	0x00000048
        /*08b4*/ 	.short	0x010a
        /*08b6*/ 	.byte	0xff
	.zero		1


	//   ....[123]....
        /*08b8*/ 	.word	0x000085b0
        /*08bc*/ 	.word	0x00000000
        /*08c0*/ 	.word	0x00000050
        /*08c4*/ 	.short	0x010a
        /*08c6*/ 	.byte	0xff
	.zero		1


	//   ....[124]....
        /*08c8*/ 	.word	0x00008600
        /*08cc*/ 	.word	0x00000000
        /*08d0*/ 	.word	0x00000070
        /*08d4*/ 	.short	0x010a
        /*08d6*/ 	.byte	0xff
	.zero		1


	//   ....[125]....
        /*08d8*/ 	.word	0x00008660
        /*08dc*/ 	.word	0x00000002
        /*08e0*/ 	.word	0x00000020
        /*08e4*/ 	.short	0x010a
        /*08e6*/ 	.byte	0xff
	.zero		1


	//   ....[126]....
        /*08e8*/ 	.word	0x000086b0
        /*08ec*/ 	.word	0x0000004f
        /*08f0*/ 	.word	0x00000090
        /*08f4*/ 	.short	0x010a
        /*08f6*/ 	.byte	0xff
	.zero		1


	//   ....[127]....
        /*08f8*/ 	.word	0x00008700
        /*08fc*/ 	.word	0x00000003
        /*0900*/ 	.word	0x00000020
        /*0904*/ 	.short	0x010a
        /*0906*/ 	.byte	0xff
	.zero		1


	//   ....[128]....
        /*0908*/ 	.word	0x00008750
        /*090c*/ 	.word	0x00000053
        /*0910*/ 	.word	0x00000020
        /*0914*/ 	.short	0x010a
        /*0916*/ 	.byte	0xff
	.zero		1


	//   ....[129]....
        /*0918*/ 	.word	0x000087a0
        /*091c*/ 	.word	0x00000058
        /*0920*/ 	.word	0x00000020
        /*0924*/ 	.short	0x010a
        /*0926*/ 	.byte	0xff
	.zero		1


	//----- nvinfo : EIATTR_NUM_MBARRIERS
	.align		4
.L_47:
        /*0928*/ 	.byte	0x03, 0x38
        /*092a*/ 	.short	0x001e


	//----- nvinfo : EIATTR_EXIT_INSTR_OFFSETS
	.align		4
        /*092c*/ 	.byte	0x04, 0x1c
        /*092e*/ 	.short	(.L_49 - .L_48)


	//   ....[0]....
.L_48:
        /*0930*/ 	.word	0x000023b0


	//   ....[1]....
        /*0934*/ 	.word	0x000028a0


	//   ....[2]....
        /*0938*/ 	.word	0x00002900


	//   ....[3]....
        /*093c*/ 	.word	0x00003860


	//   ....[4]....
        /*0940*/ 	.word	0x000048c0


	//   ....[5]....
        /*0944*/ 	.word	0x00004900


	//   ....[6]....
        /*0948*/ 	.word	0x00007bd0


	//   ....[7]....
        /*094c*/ 	.word	0x00007c50


	//   ....[8]....
        /*0950*/ 	.word	0x00007c80


	//   ....[9]....
        /*0954*/ 	.word	0x00007cf0


	//----- nvinfo : EIATTR_MAX_THREADS
	.align		4
.L_49:
        /*0958*/ 	.byte	0x04, 0x05
        /*095a*/ 	.short	(.L_51 - .L_50)
.L_50:
        /*095c*/ 	.word	0x00000100
        /*0960*/ 	.word	0x00000001
        /*0964*/ 	.word	0x00000001


	//----- nvinfo : EIATTR_CRS_STACK_SIZE
	.align		4
.L_51:
        /*0968*/ 	.byte	0x04, 0x1e
        /*096a*/ 	.short	(.L_53 - .L_52)
.L_52:
        /*096c*/ 	.word	0x00000000


	//----- nvinfo : EIATTR_CBANK_PARAM_SIZE
	.align		4
.L_53:
        /*0970*/ 	.byte	0x03, 0x19
        /*0972*/ 	.short	0x0800


	//----- nvinfo : EIATTR_PARAM_CBANK
	.align		4
        /*0974*/ 	.byte	0x04, 0x0a
        /*0976*/ 	.short	(.L_55 - .L_54)
	.align		4
.L_54:
        /*0978*/ 	.word	index@(.nv.constant0._ZN7cutlass13device_kernelINS_4gemm6kernel13GemmUniversalIN4cute5tupleIJiiiiEEENS1_10collective13CollectiveMmaINS1_35MainloopSm100TmaUmmaWarpSpecializedILi2ELi2ELi4ENS5_IJNS4_1CILi1EEESB_SB_EEEEENS5_IJNSA_ILi64EEENSA_ILi128EEESE_EEENS_10bfloat16_tENS5_IJlSB_lEEESH_SI_NS4_8TiledMMAINS4_8MMA_AtomIJNS4_20SM100_MMA_F16BF16_SSISH_SH_fLi64ELi128ELNS4_4UMMA5MajorE0ELSN_0ELNSM_7ScaleInE0ELSO_0EEEEEENS4_6LayoutISC_NS5_IJNSA_ILi0EEESS_SS_EEEEENS5_IJNS4_10UnderscoreESV_SV_EEEEENS4_13SM90_TMA_LOADENS4_14ComposedLayoutINS4_7SwizzleILi3ELi4ELi3EEENS4_18smem_ptr_flag_bitsILi16EEENSR_INS5_IJNSA_ILi8EEESE_EEENS5_IJSE_SB_EEEEEEEvNS4_8identityESY_S18_vS19_EENS_8epilogue10collective18CollectiveEpilogueINS1B_23Sm100TmaWarpSpecializedILi4ELi2ELi16ELb1ELb0EEEJSG_NS5_IJNSR_ISE_SB_EENSR_INSA_ILi32EEESB_EEEEESH_SI_SH_SI_NS1B_6fusion15FusionCallbacksIS1F_NS1K_17LinearCombinationISH_fSH_fLNS_15FloatRoundStyleE2EEESG_S1J_JEEENS4_5SM1004TMEM4LOAD26SM100_TMEM_LOAD_16dp256b4xESY_NSZ_INS10_ILi2ELi4ELi3EEES13_NSR_INS5_IJS14_S1H_EEENS5_IJS1H_SB_EEEEEEENS4_17SM75_U32x4_LDSM_NENS4_14SM90_TMA_STOREES1Y_NS4_17SM90_U32x4_STSM_NENS4_39AutoVectorizingCopyWithAssumedAlignmentILi128EEEEEEvvEEEEvNT_6ParamsE)
        /*097c*/ 	.short	0x0380
        /*097e*/ 	.short	0x0800


	//----- nvinfo : EIATTR_SW_WAR
	.align		4
.L_55:
        /*0980*/ 	.byte	0x04, 0x36
        /*0982*/ 	.short	(.L_57 - .L_56)
.L_56:
        /*0984*/ 	.word	0x00000008
.L_57:


//--------------------- .nv.callgraph             --------------------------
	.section	.nv.callgraph,"",@"SHT_CUDA_CALLGRAPH"
	.align	4
	.sectionentsize	8
	.align		4
        /*0000*/ 	.word	0x00000000
	.align		4
        /*0004*/ 	.word	0xffffffff
	.align		4
        /*0008*/ 	.word	index@(_ZN7cutlass13device_kernelINS_4gemm6kernel13GemmUniversalIN4cute5tupleIJiiiiEEENS1_10collective13CollectiveMmaINS1_35MainloopSm100TmaUmmaWarpSpecializedILi2ELi2ELi4ENS5_IJNS4_1CILi1EEESB_SB_EEEEENS5_IJNSA_ILi64EEENSA_ILi128EEESE_EEENS_10bfloat16_tENS5_IJlSB_lEEESH_SI_NS4_8TiledMMAINS4_8MMA_AtomIJNS4_20SM100_MMA_F16BF16_SSISH_SH_fLi64ELi128ELNS4_4UMMA5MajorE0ELSN_0ELNSM_7ScaleInE0ELSO_0EEEEEENS4_6LayoutISC_NS5_IJNSA_ILi0EEESS_SS_EEEEENS5_IJNS4_10UnderscoreESV_SV_EEEEENS4_13SM90_TMA_LOADENS4_14ComposedLayoutINS4_7SwizzleILi3ELi4ELi3EEENS4_18smem_ptr_flag_bitsILi16EEENSR_INS5_IJNSA_ILi8EEESE_EEENS5_IJSE_SB_EEEEEEEvNS4_8identityESY_S18_vS19_EENS_8epilogue10collective18CollectiveEpilogueINS1B_23Sm100TmaWarpSpecializedILi4ELi2ELi16ELb1ELb0EEEJSG_NS5_IJNSR_ISE_SB_EENSR_INSA_ILi32EEESB_EEEEESH_SI_SH_SI_NS1B_6fusion15FusionCallbacksIS1F_NS1K_17LinearCombinationISH_fSH_fLNS_15FloatRoundStyleE2EEESG_S1J_JEEENS4_5SM1004TMEM4LOAD26SM100_TMEM_LOAD_16dp256b4xESY_NSZ_INS10_ILi2ELi4ELi3EEES13_NSR_INS5_IJS14_S1H_EEENS5_IJS1H_SB_EEEEEEENS4_17SM75_U32x4_LDSM_NENS4_14SM90_TMA_STOREES1Y_NS4_17SM90_U32x4_STSM_NENS4_39AutoVectorizingCopyWithAssumedAlignmentILi128EEEEEEvvEEEEvNT_6ParamsE)
	.align		4
        /*000c*/ 	.word	index@(__assertfail)
	.align		4
        /*0010*/ 	.word	0x00000000
	.align		4
        /*0014*/ 	.word	0xfffffffe
	.align		4
        /*0018*/ 	.word	0x00000000
	.align		4
        /*001c*/ 	.word	0xfffffffd
	.align		4
        /*0020*/ 	.word	0x00000000
	.align		4
        /*0024*/ 	.word	0xfffffffc


//--------------------- .nv.constant4             --------------------------
	.section	.nv.constant4,"a",@progbits
	.align	8
	.align		8
.nv.constant4:
        /*0000*/ 	.dword	__assertfail
	.align		8
        /*0008*/ 	.dword	__unnamed_1
	.align		8
        /*0010*/ 	.dword	__unnamed_2
	.align		8
        /*0018*/ 	.dword	_ZN40_INTERNAL_581417f5_4_k_cu_ccd09704_184574cuda3std3__45__cpo5beginE
	.align		8
        /*0020*/ 	.dword	_ZN40_INTERNAL_581417f5_4_k_cu_ccd09704_184574cuda3std3__45__cpo3endE
	.align		8
        /*0028*/ 	.dword	_ZN40_INTERNAL_581417f5_4_k_cu_ccd09704_184574cuda3std3__45__cpo6cbeginE
	.align		8
        /*0030*/ 	.dword	_ZN40_INTERNAL_581417f5_4_k_cu_ccd09704_184574cuda3std3__45__cpo4cendE
	.align		8
        /*0038*/ 	.dword	_ZN40_INTERNAL_581417f5_4_k_cu_ccd09704_184574cuda3std3__442_GLOBAL__N__581417f5_4_k_cu_ccd09704_184576ignoreE
	.align		8
        /*0040*/ 	.dword	_ZN40_INTERNAL_581417f5_4_k_cu_ccd09704_184574cuda3std3__419piecewise_constructE
	.align		8
        /*0048*/ 	.dword	_ZN40_INTERNAL_581417f5_4_k_cu_ccd09704_184574cuda3std3__48in_placeE
	.align		8
        /*0050*/ 	.dword	_ZN40_INTERNAL_581417f5_4_k_cu_ccd09704_184574cuda3std6ranges3__45__cpo4swapE
	.align		8
        /*0058*/ 	.dword	_ZN40_INTERNAL_581417f5_4_k_cu_ccd09704_184574cuda3std6ranges3__45__cpo9iter_moveE
	.align		8
        /*0060*/ 	.dword	_ZN40_INTERNAL_581417f5_4_k_cu_ccd09704_184574cute7productE
	.align		8
        /*0068*/ 	.dword	_ZN40_INTERNAL_581417f5_4_k_cu_ccd09704_184574cute1_E
	.align		8
        /*0070*/ 	.dword	$str$25
	.align		8
        /*0078*/ 	.dword	$str$26
	.align		8
        /*0080*/ 	.dword	$str$27
	.align		8
        /*0088*/ 	.dword	$str$28


//--------------------- .text._ZN7cutlass13device_kernelINS_4gemm6kernel13GemmUniversalIN4cute5tupleIJiiiiEEENS1_10collective13CollectiveMmaINS1_35MainloopSm100TmaUmmaWarpSpecializedILi2ELi2ELi4ENS5_IJNS4_1CILi1EEESB_SB_EEEEENS5_IJNSA_ILi64EEENSA_ILi128EEESE_EEENS_10bfloat16_tENS5_IJlSB_lEEESH_SI_NS4_8TiledMMAINS4_8MMA_AtomIJNS4_20SM100_MMA_F16BF16_SSISH_SH_fLi64ELi128ELNS4_4UMMA5MajorE0ELSN_0ELNSM_7ScaleInE0ELSO_0EEEEEENS4_6LayoutISC_NS5_IJNSA_ILi0EEESS_SS_EEEEENS5_IJNS4_10UnderscoreESV_SV_EEEEENS4_13SM90_TMA_LOADENS4_14ComposedLayoutINS4_7SwizzleILi3ELi4ELi3EEENS4_18smem_ptr_flag_bitsILi16EEENSR_INS5_IJNSA_ILi8EEESE_EEENS5_IJSE_SB_EEEEEEEvNS4_8identityESY_S18_vS19_EENS_8epilogue10collective18CollectiveEpilogueINS1B_23Sm100TmaWarpSpecializedILi4ELi2ELi16ELb1ELb0EEEJSG_NS5_IJNSR_ISE_SB_EENSR_INSA_ILi32EEESB_EEEEESH_SI_SH_SI_NS1B_6fusion15FusionCallbacksIS1F_NS1K_17LinearCombinationISH_fSH_fLNS_15FloatRoundStyleE2EEESG_S1J_JEEENS4_5SM1004TMEM4LOAD26SM100_TMEM_LOAD_16dp256b4xESY_NSZ_INS10_ILi2ELi4ELi3EEES13_NSR_INS5_IJS14_S1H_EEENS5_IJS1H_SB_EEEEEEENS4_17SM75_U32x4_LDSM_NENS4_14SM90_TMA_STOREES1Y_NS4_17SM90_U32x4_STSM_NENS4_39AutoVectorizingCopyWithAssumedAlignmentILi128EEEEEEvvEEEEvNT_6ParamsE --------------------------
	.section	.text._ZN7cutlass13device_kernelINS_4gemm6kernel13GemmUniversalIN4cute5tupleIJiiiiEEENS1_10collective13CollectiveMmaINS1_35MainloopSm100TmaUmmaWarpSpecializedILi2ELi2ELi4ENS5_IJNS4_1CILi1EEESB_SB_EEEEENS5_IJNSA_ILi64EEENSA_ILi128EEESE_EEENS_10bfloat16_tENS5_IJlSB_lEEESH_SI_NS4_8TiledMMAINS4_8MMA_AtomIJNS4_20SM100_MMA_F16BF16_SSISH_SH_fLi64ELi128ELNS4_4UMMA5MajorE0ELSN_0ELNSM_7ScaleInE0ELSO_0EEEEEENS4_6LayoutISC_NS5_IJNSA_ILi0EEESS_SS_EEEEENS5_IJNS4_10UnderscoreESV_SV_EEEEENS4_13SM90_TMA_LOADENS4_14ComposedLayoutINS4_7SwizzleILi3ELi4ELi3EEENS4_18smem_ptr_flag_bitsILi16EEENSR_INS5_IJNSA_ILi8EEESE_EEENS5_IJSE_SB_EEEEEEEvNS4_8identityESY_S18_vS19_EENS_8epilogue10collective18CollectiveEpilogueINS1B_23Sm100TmaWarpSpecializedILi4ELi2ELi16ELb1ELb0EEEJSG_NS5_IJNSR_ISE_SB_EENSR_INSA_ILi32EEESB_EEEEESH_SI_SH_SI_NS1B_6fusion15FusionCallbacksIS1F_NS1K_17LinearCombinationISH_fSH_fLNS_15FloatRoundStyleE2EEESG_S1J_JEEENS4_5SM1004TMEM4LOAD26SM100_TMEM_LOAD_16dp256b4xESY_NSZ_INS10_ILi2ELi4ELi3EEES13_NSR_INS5_IJS14_S1H_EEENS5_IJS1H_SB_EEEEEEENS4_17SM75_U32x4_LDSM_NENS4_14SM90_TMA_STOREES1Y_NS4_17SM90_U32x4_STSM_NENS4_39AutoVectorizingCopyWithAssumedAlignmentILi128EEEEEEvvEEEEvNT_6ParamsE,"ax",@progbits
	.align	128
.text._ZN7cutlass13device_kernelINS_4gemm6kernel13GemmUniversalIN4cute5tupleIJiiiiEEENS1_10collective13CollectiveMmaINS1_35MainloopSm100TmaUmmaWarpSpecializedILi2ELi2ELi4ENS5_IJNS4_1CILi1EEESB_SB_EEEEENS5_IJNSA_ILi64EEENSA_ILi128EEESE_EEENS_10bfloat16_tENS5_IJlSB_lEEESH_SI_NS4_8TiledMMAINS4_8MMA_AtomIJNS4_20SM100_MMA_F16BF16_SSISH_SH_fLi64ELi128ELNS4_4UMMA5MajorE0ELSN_0ELNSM_7ScaleInE0ELSO_0EEEEEENS4_6LayoutISC_NS5_IJNSA_ILi0EEESS_SS_EEEEENS5_IJNS4_10UnderscoreESV_SV_EEEEENS4_13SM90_TMA_LOADENS4_14ComposedLayoutINS4_7SwizzleILi3ELi4ELi3EEENS4_18smem_ptr_flag_bitsILi16EEENSR_INS5_IJNSA_ILi8EEESE_EEENS5_IJSE_SB_EEEEEEEvNS4_8identityESY_S18_vS19_EENS_8epilogue10collective18CollectiveEpilogueINS1B_23Sm100TmaWarpSpecializedILi4ELi2ELi16ELb1ELb0EEEJSG_NS5_IJNSR_ISE_SB_EENSR_INSA_ILi32EEESB_EEEEESH_SI_SH_SI_NS1B_6fusion15FusionCallbacksIS1F_NS1K_17LinearCombinationISH_fSH_fLNS_15FloatRoundStyleE2EEESG_S1J_JEEENS4_5SM1004TMEM4LOAD26SM100_TMEM_LOAD_16dp256b4xESY_NSZ_INS10_ILi2ELi4ELi3EEES13_NSR_INS5_IJS14_S1H_EEENS5_IJS1H_SB_EEEEEEENS4_17SM75_U32x4_LDSM_NENS4_14SM90_TMA_STOREES1Y_NS4_17SM90_U32x4_STSM_NENS4_39AutoVectorizingCopyWithAssumedAlignmentILi128EEEEEEvvEEEEvNT_6ParamsE:
        .type           _ZN7cutlass13device_kernelINS_4gemm6kernel13GemmUniversalIN4cute5tupleIJiiiiEEENS1_10collective13CollectiveMmaINS1_35MainloopSm100TmaUmmaWarpSpecializedILi2ELi2ELi4ENS5_IJNS4_1CILi1EEESB_SB_EEEEENS5_IJNSA_ILi64EEENSA_ILi128EEESE_EEENS_10bfloat16_tENS5_IJlSB_lEEESH_SI_NS4_8TiledMMAINS4_8MMA_AtomIJNS4_20SM100_MMA_F16BF16_SSISH_SH_fLi64ELi128ELNS4_4UMMA5MajorE0ELSN_0ELNSM_7ScaleInE0ELSO_0EEEEEENS4_6LayoutISC_NS5_IJNSA_ILi0EEESS_SS_EEEEENS5_IJNS4_10UnderscoreESV_SV_EEEEENS4_13SM90_TMA_LOADENS4_14ComposedLayoutINS4_7SwizzleILi3ELi4ELi3EEENS4_18smem_ptr_flag_bitsILi16EEENSR_INS5_IJNSA_ILi8EEESE_EEENS5_IJSE_SB_EEEEEEEvNS4_8identityESY_S18_vS19_EENS_8epilogue10collective18CollectiveEpilogueINS1B_23Sm100TmaWarpSpecializedILi4ELi2ELi16ELb1ELb0EEEJSG_NS5_IJNSR_ISE_SB_EENSR_INSA_ILi32EEESB_EEEEESH_SI_SH_SI_NS1B_6fusion15FusionCallbacksIS1F_NS1K_17LinearCombinationISH_fSH_fLNS_15FloatRoundStyleE2EEESG_S1J_JEEENS4_5SM1004TMEM4LOAD26SM100_TMEM_LOAD_16dp256b4xESY_NSZ_INS10_ILi2ELi4ELi3EEES13_NSR_INS5_IJS14_S1H_EEENS5_IJS1H_SB_EEEEEEENS4_17SM75_U32x4_LDSM_NENS4_14SM90_TMA_STOREES1Y_NS4_17SM90_U32x4_STSM_NENS4_39AutoVectorizingCopyWithAssumedAlignmentILi128EEEEEEvvEEEEvNT_6ParamsE,@function
        .size           _ZN7cutlass13device_kernelINS_4gemm6kernel13GemmUniversalIN4cute5tupleIJiiiiEEENS1_10collective13CollectiveMmaINS1_35MainloopSm100TmaUmmaWarpSpecializedILi2ELi2ELi4ENS5_IJNS4_1CILi1EEESB_SB_EEEEENS5_IJNSA_ILi64EEENSA_ILi128EEESE_EEENS_10bfloat16_tENS5_IJlSB_lEEESH_SI_NS4_8TiledMMAINS4_8MMA_AtomIJNS4_20SM100_MMA_F16BF16_SSISH_SH_fLi64ELi128ELNS4_4UMMA5MajorE0ELSN_0ELNSM_7ScaleInE0ELSO_0EEEEEENS4_6LayoutISC_NS5_IJNSA_ILi0EEESS_SS_EEEEENS5_IJNS4_10UnderscoreESV_SV_EEEEENS4_13SM90_TMA_LOADENS4_14ComposedLayoutINS4_7SwizzleILi3ELi4ELi3EEENS4_18smem_ptr_flag_bitsILi16EEENSR_INS5_IJNSA_ILi8EEESE_EEENS5_IJSE_SB_EEEEEEEvNS4_8identityESY_S18_vS19_EENS_8epilogue10collective18CollectiveEpilogueINS1B_23Sm100TmaWarpSpecializedILi4ELi2ELi16ELb1ELb0EEEJSG_NS5_IJNSR_ISE_SB_EENSR_INSA_ILi32EEESB_EEEEESH_SI_SH_SI_NS1B_6fusion15FusionCallbacksIS1F_NS1K_17LinearCombinationISH_fSH_fLNS_15FloatRoundStyleE2EEESG_S1J_JEEENS4_5SM1004TMEM4LOAD26SM100_TMEM_LOAD_16dp256b4xESY_NSZ_INS10_ILi2ELi4ELi3EEES13_NSR_INS5_IJS14_S1H_EEENS5_IJS1H_SB_EEEEEEENS4_17SM75_U32x4_LDSM_NENS4_14SM90_TMA_STOREES1Y_NS4_17SM90_U32x4_STSM_NENS4_39AutoVectorizingCopyWithAssumedAlignmentILi128EEEEEEvvEEEEvNT_6ParamsE,(.L_x_170 - _ZN7cutlass13device_kernelINS_4gemm6kernel13GemmUniversalIN4cute5tupleIJiiiiEEENS1_10collective13CollectiveMmaINS1_35MainloopSm100TmaUmmaWarpSpecializedILi2ELi2ELi4ENS5_IJNS4_1CILi1EEESB_SB_EEEEENS5_IJNSA_ILi64EEENSA_ILi128EEESE_EEENS_10bfloat16_tENS5_IJlSB_lEEESH_SI_NS4_8TiledMMAINS4_8MMA_AtomIJNS4_20SM100_MMA_F16BF16_SSISH_SH_fLi64ELi128ELNS4_4UMMA5MajorE0ELSN_0ELNSM_7ScaleInE0ELSO_0EEEEEENS4_6LayoutISC_NS5_IJNSA_ILi0EEESS_SS_EEEEENS5_IJNS4_10UnderscoreESV_SV_EEEEENS4_13SM90_TMA_LOADENS4_14ComposedLayoutINS4_7SwizzleILi3ELi4ELi3EEENS4_18smem_ptr_flag_bitsILi16EEENSR_INS5_IJNSA_ILi8EEESE_EEENS5_IJSE_SB_EEEEEEEvNS4_8identityESY_S18_vS19_EENS_8epilogue10collective18CollectiveEpilogueINS1B_23Sm100TmaWarpSpecializedILi4ELi2ELi16ELb1ELb0EEEJSG_NS5_IJNSR_ISE_SB_EENSR_INSA_ILi32EEESB_EEEEESH_SI_SH_SI_NS1B_6fusion15FusionCallbacksIS1F_NS1K_17LinearCombinationISH_fSH_fLNS_15FloatRoundStyleE2EEESG_S1J_JEEENS4_5SM1004TMEM4LOAD26SM100_TMEM_LOAD_16dp256b4xESY_NSZ_INS10_ILi2ELi4ELi3EEES13_NSR_INS5_IJS14_S1H_EEENS5_IJS1H_SB_EEEEEEENS4_17SM75_U32x4_LDSM_NENS4_14SM90_TMA_STOREES1Y_NS4_17SM90_U32x4_STSM_NENS4_39AutoVectorizingCopyWithAssumedAlignmentILi128EEEEEEvvEEEEvNT_6ParamsE)
        .other          _ZN7cutlass13device_kernelINS_4gemm6kernel13GemmUniversalIN4cute5tupleIJiiiiEEENS1_10collective13CollectiveMmaINS1_35MainloopSm100TmaUmmaWarpSpecializedILi2ELi2ELi4ENS5_IJNS4_1CILi1EEESB_SB_EEEEENS5_IJNSA_ILi64EEENSA_ILi128EEESE_EEENS_10bfloat16_tENS5_IJlSB_lEEESH_SI_NS4_8TiledMMAINS4_8MMA_AtomIJNS4_20SM100_MMA_F16BF16_SSISH_SH_fLi64ELi128ELNS4_4UMMA5MajorE0ELSN_0ELNSM_7ScaleInE0ELSO_0EEEEEENS4_6LayoutISC_NS5_IJNSA_ILi0EEESS_SS_EEEEENS5_IJNS4_10UnderscoreESV_SV_EEEEENS4_13SM90_TMA_LOADENS4_14ComposedLayoutINS4_7SwizzleILi3ELi4ELi3EEENS4_18smem_ptr_flag_bitsILi16EEENSR_INS5_IJNSA_ILi8EEESE_EEENS5_IJSE_SB_EEEEEEEvNS4_8identityESY_S18_vS19_EENS_8epilogue10collective18CollectiveEpilogueINS1B_23Sm100TmaWarpSpecializedILi4ELi2ELi16ELb1ELb0EEEJSG_NS5_IJNSR_ISE_SB_EENSR_INSA_ILi32EEESB_EEEEESH_SI_SH_SI_NS1B_6fusion15FusionCallbacksIS1F_NS1K_17LinearCombinationISH_fSH_fLNS_15FloatRoundStyleE2EEESG_S1J_JEEENS4_5SM1004TMEM4LOAD26SM100_TMEM_LOAD_16dp256b4xESY_NSZ_INS10_ILi2ELi4ELi3EEES13_NSR_INS5_IJS14_S1H_EEENS5_IJS1H_SB_EEEEEEENS4_17SM75_U32x4_LDSM_NENS4_14SM90_TMA_STOREES1Y_NS4_17SM90_U32x4_STSM_NENS4_39AutoVectorizingCopyWithAssumedAlignmentILi128EEEEEEvvEEEEvNT_6ParamsE,@"STO_CUDA_ENTRY STV_DEFAULT"
_ZN7cutlass13device_kernelINS_4gemm6kernel13GemmUniversalIN4cute5tupleIJiiiiEEENS1_10collective13CollectiveMmaINS1_35MainloopSm100TmaUmmaWarpSpecializedILi2ELi2ELi4ENS5_IJNS4_1CILi1EEESB_SB_EEEEENS5_IJNSA_ILi64EEENSA_ILi128EEESE_EEENS_10bfloat16_tENS5_IJlSB_lEEESH_SI_NS4_8TiledMMAINS4_8MMA_AtomIJNS4_20SM100_MMA_F16BF16_SSISH_SH_fLi64ELi128ELNS4_4UMMA5MajorE0ELSN_0ELNSM_7ScaleInE0ELSO_0EEEEEENS4_6LayoutISC_NS5_IJNSA_ILi0EEESS_SS_EEEEENS5_IJNS4_10UnderscoreESV_SV_EEEEENS4_13SM90_TMA_LOADENS4_14ComposedLayoutINS4_7SwizzleILi3ELi4ELi3EEENS4_18smem_ptr_flag_bitsILi16EEENSR_INS5_IJNSA_ILi8EEESE_EEENS5_IJSE_SB_EEEEEEEvNS4_8identityESY_S18_vS19_EENS_8epilogue10collective18CollectiveEpilogueINS1B_23Sm100TmaWarpSpecializedILi4ELi2ELi16ELb1ELb0EEEJSG_NS5_IJNSR_ISE_SB_EENSR_INSA_ILi32EEESB_EEEEESH_SI_SH_SI_NS1B_6fusion15FusionCallbacksIS1F_NS1K_17LinearCombinationISH_fSH_fLNS_15FloatRoundStyleE2EEESG_S1J_JEEENS4_5SM1004TMEM4LOAD26SM100_TMEM_LOAD_16dp256b4xESY_NSZ_INS10_ILi2ELi4ELi3EEES13_NSR_INS5_IJS14_S1H_EEENS5_IJS1H_SB_EEEEEEENS4_17SM75_U32x4_LDSM_NENS4_14SM90_TMA_STOREES1Y_NS4_17SM90_U32x4_STSM_NENS4_39AutoVectorizingCopyWithAssumedAlignmentILi128EEEEEEvvEEEEvNT_6ParamsE:
[----:B------:R-:W1:Y:S01]  /*0000*/  LDC R1, c[0x0][0x37c] ;  /* 0x0000df00ff017b82 */ /* 0x000e620000000800 */
[----:B------:R-:W2:Y:S01]  /*0010*/  S2R R72, SR_TID.X ;  /* 0x0000000000487919 */ /* 0x000ea20000002100 */
[----:B------:R-:W3:Y:S01]  /*0020*/  LDCU.64 UR4, c[0x0][0x890] ;  /* 0x00011200ff0477ac */ /* 0x000ee20008000a00 */
[----:B------:R-:W-:Y:S02]  /*0030*/  PRMT R59, RZ, 0x7610, R59 ;  /* 0x00007610ff3b7816 */ /* 0x000fe4000000003b */
[----:B------:R-:W-:Y:S01]  /*0040*/  ELECT P5, URZ, PT ;  /* 0x0000000000ff782f */ /* 0x000fe200038a0000 */
[----:B------:R-:W4:Y:S01]  /*0050*/  LDCU.64 UR46, c[0x0][0x358] ;  /* 0x00006b00ff2e77ac */ /* 0x000f220008000a00 */
[----:B---3--:R-:W-:-:S04]  /*0060*/  UISETP.NE.U32.AND UP0, UPT, UR4, URZ, UPT ;  /* 0x000000ff0400728c */ /* 0x008fc8000bf05070 */
[----:B------:R-:W-:Y:S01]  /*0070*/  UISETP.NE.AND.EX UP0, UPT, UR5, URZ, UPT, UP0 ;  /* 0x000000ff0500728c */ /* 0x000fe2000bf05300 */
[----:B--2---:R-:W-:-:S05]  /*0080*/  SHF.R.U32.HI R65, RZ, 0x5, R72 ;  /* 0x00000005ff417819 */ /* 0x004fca0000011648 */
[----:B------:R-:W2:Y:S02]  /*0090*/  SHFL.IDX PT, R0, R65, RZ, 0x1f ;  /* 0x00001fff41007589 */ /* 0x000ea400000e0000 */
[----:B--2---:R-:W-:Y:S01]  /*00a0*/  R2UR UR8, R0 ;  /* 0x00000000000872ca */ /* 0x004fe200000e0000 */
[----:B-1--4-:R-:W-:-:S14]  /*00b0*/  BRA.U UP0, `(.L_x_0) ;  /* 0x00000001002c7547 */ /* 0x012fdc000b800000 */
[----:B------:R-:W1:Y:S02]  /*00c0*/  LDCU.64 UR6, c[0x0][0x888] ;  /* 0x00011100ff0677ac */ /* 0x000e640008000a00 */
[----:B-1----:R-:W-:-:S04]  /*00d0*/  UISETP.NE.U32.AND UP0, UPT, UR6, URZ, UPT ;  /* 0x000000ff0600728c */ /* 0x002fc8000bf05070 */
[----:B------:R-:W-:-:S09]  /*00e0*/  UISETP.NE.AND.EX UP0, UPT, UR7, URZ, UPT, UP0 ;  /* 0x000000ff0700728c */ /* 0x000fd2000bf05300 */
[----:B------:R-:W-:Y:S05]  /*00f0*/  BRA.U !UP0, `(.L_x_1) ;  /* 0x0000000108107547 */ /* 0x000fea000b800000 */
[----:B------:R-:W1:Y:S02]  /*0100*/  LDC.64 R2, c[0x0][0x888] ;  /* 0x00022200ff027b82 */ /* 0x000e640000000a00 */
[----:B-1----:R1:W5:Y:S01]  /*0110*/  LDG.E R35, desc[UR46][R2.64] ;  /* 0x0000002e02237981 */ /* 0x002362000c1e1900 */
[----:B------:R-:W-:Y:S01]  /*0120*/  HFMA2 R59, -RZ, RZ, 0, 5.9604644775390625e-08 ;  /* 0x00000001ff3b7431 */ /* 0x000fe200000001ff */
[----:B------:R-:W-:Y:S05]  /*0130*/  BRA `(.L_x_0) ;  /* 0x00000000000c7947 */ /* 0x000fea0003800000 */
.L_x_1:
[----:B------:R-:W1:Y:S01]  /*0140*/  LDCU UR6, c[0x0][0x880] ;  /* 0x00011000ff0677ac */ /* 0x000e620008000800 */
[----:B------:R-:W-:Y:S01]  /*0150*/  HFMA2 R59, -RZ, RZ, 0, 5.9604644775390625e-08 ;  /* 0x00000001ff3b7431 */ /* 0x000fe200000001ff */
[----:B-1----:R-:W-:-:S07]  /*0160*/  MOV R35, UR6 ;  /* 0x0000000600237c02 */ /* 0x002fce0008000f00 */
.L_x_0:
[----:B------:R-:W2:Y:S02]  /*0170*/  LDCU.64 UR6, c[0x0][0x8b0] ;  /* 0x00011600ff0677ac */ /* 0x000ea40008000a00 */
[----:B--2---:R-:W-:-:S04]  /*0180*/  UISETP.NE.U32.AND UP0, UPT, UR6, URZ, UPT ;  /* 0x000000ff0600728c */ /* 0x004fc8000bf05070 */
[----:B------:R-:W-:-:S09]  /*0190*/  UISETP.NE.AND.EX UP0, UPT, UR7, URZ, UPT, UP0 ;  /* 0x000000ff0700728c */ /* 0x000fd2000bf05300 */
[----:B------:R-:W-:Y:S05]  /*01a0*/  BRA.U UP0, `(.L_x_2) ;  /* 0x0000000100247547 */ /* 0x000fea000b800000 */
[----:B------:R-:W2:Y:S02]  /*01b0*/  LDCU.64 UR6, c[0x0][0x8a8] ;  /* 0x00011500ff0677ac */ /* 0x000ea40008000a00 */
[----:B--2---:R-:W-:-:S04]  /*01c0*/  UISETP.NE.U32.AND UP0, UPT, UR6, URZ, UPT ;  /* 0x000000ff0600728c */ /* 0x004fc8000bf05070 */
[----:B------:R-:W-:-:S09]  /*01d0*/  UISETP.NE.AND.EX UP0, UPT, UR7, URZ, UPT, UP0 ;  /* 0x000000ff0700728c */ /* 0x000fd2000bf05300 */
[----:B------:R-:W-:Y:S05]  /*01e0*/  BRA.U !UP0, `(.L_x_3) ;  /* 0x00000001080c7547 */ /* 0x000fea000b800000 */
[----:B-1----:R-:W1:Y:S02]  /*01f0*/  LDC.64 R2, c[0x0][0x8a8] ;  /* 0x00022a00ff027b82 */ /* 0x002e640000000a00 */
[----:B-1----:R2:W5:Y:S01]  /*0200*/  LDG.E R33, desc[UR46][R2.64] ;  /* 0x0000002e02217981 */ /* 0x002562000c1e1900 */
[----:B------:R-:W-:Y:S05]  /*0210*/  BRA `(.L_x_2) ;  /* 0x0000000000087947 */ /* 0x000fea0003800000 */
.L_x_3:
[----:B------:R-:W2:Y:S02]  /*0220*/  LDCU UR6, c[0x0][0x8a0] ;  /* 0x00011400ff0677ac */ /* 0x000ea40008000800 */
[----:B--2---:R-:W-:Y:S02]  /*0230*/  MOV R33, UR6 ;  /* 0x0000000600217c02 */ /* 0x004fe40008000f00 */
.L_x_2:
[----:B------:R-:W-:Y:S01]  /*0240*/  IMAD.U32 R0, RZ, RZ, UR8 ;  /* 0x00000008ff007e24 */ /* 0x000fe2000f8e00ff */
[----:B------:R-:W-:Y:S04]  /*0250*/  BSSY.RECONVERGENT B0, `(.L_x_4) ;  /* 0x000000c000007945 */ /* 0x000fe80003800200 */
[C---:B------:R-:W-:Y:S02]  /*0260*/  ISETP.NE.OR P1, PT, R0.reuse, 0x1, !P5 ;  /* 0x000000010000780c */ /* 0x040fe40006f25670 */
[----:B------:R-:W-:-:S11]  /*0270*/  ISETP.NE.OR P0, PT, R0, 0x3, !P5 ;  /* 0x000000030000780c */ /* 0x000fd60006f05670 */
[----:B------:R-:W-:Y:S05]  /*0280*/  @P1 BRA `(.L_x_5) ;  /* 0x0000000000201947 */ /* 0x000fea0003800000 */
[----:B------:R-:W3:Y:S02]  /*0290*/  LDCU.64 UR6, c[0x0][0x348] ;  /* 0x00006900ff0677ac */ /* 0x000ee40008000a00 */
[----:B---3--:R-:W-:Y:S02]  /*02a0*/  UIADD3 UR10, UP1, UPT, UR6, 0x80, URZ ;  /* 0x00000080060a7890 */ /* 0x008fe4000ff3e0ff */
[----:B------:R-:W-:Y:S02]  /*02b0*/  UIADD3 UR6, UP0, UPT, UR6, 0x180, URZ ;  /* 0x0000018006067890 */ /* 0x000fe4000ff1e0ff */
[----:B------:R-:W-:Y:S02]  /*02c0*/  UIADD3.X UR11, UPT, UPT, URZ, UR7, URZ, UP1, !UPT ;  /* 0x00000007ff0b7290 */ /* 0x000fe40008ffe4ff */
[----:B------:R-:W-:-:S07]  /*02d0*/  UIADD3.X UR7, UPT, UPT, URZ, UR7, URZ, UP0, !UPT ;  /* 0x00000007ff077290 */ /* 0x000fce00087fe4ff */
[----:B------:R3:W-:Y:S02]  /*02e0*/  UTMACCTL.PF [UR10] ;  /* 0x000000000a0079b9 */ /* 0x0007e40008040000 */
[----:B------:R3:W-:Y:S02]  /*02f0*/  UTMACCTL.PF [UR6] ;  /* 0x00000000060079b9 */ /* 0x0007e40008040000 */
[----:B---3--:R-:W-:Y:S01]  /*0300*/  NOP ;  /* 0x0000000000007918 */ /* 0x008fe20000000000 */
.L_x_5:
[----:B------:R-:W-:Y:S05]  /*0310*/  BSYNC.RECONVERGENT B0 ;  /* 0x0000000000007941 */ /* 0x000fea0003800200 */
.L_x_4:
[----:B------:R-:W-:Y:S04]  /*0320*/  BSSY.RECONVERGENT B0, `(.L_x_6) ;  /* 0x000000a000007945 */ /* 0x000fe80003800200 */
        /* <DEDUP_REMOVED lines=9> */
.L_x_7:
[----:B------:R-:W-:Y:S05]  /*03c0*/  BSYNC.RECONVERGENT B0 ;  /* 0x0000000000007941 */ /* 0x000fea0003800200 */
.L_x_6:
[----:B------:R-:W3:Y:S01]  /*03d0*/  LDCU.64 UR6, c[0x0][0x888] ;  /* 0x00011100ff0677ac */ /* 0x000ee20008000a00 */
[----:B------:R-:W-:Y:S02]  /*03e0*/  UISETP.EQ.U32.AND UP1, UPT, UR4, URZ, UPT ;  /* 0x000000ff0400728c */ /* 0x000fe4000bf22070 */
[----:B------:R-:W-:Y:S02]  /*03f0*/  UPLOP3.LUT UP2, UPT, UPT, UPT, UPT, 0x80, 0x8 ;  /* 0x000000000008789c */ /* 0x000fe40003f4f070 */
[----:B---3--:R-:W-:-:S04]  /*0400*/  UISETP.NE.U32.AND UP0, UPT, UR6, URZ, UPT ;  /* 0x000000ff0600728c */ /* 0x008fc8000bf05070 */
[----:B------:R-:W-:-:S04]  /*0410*/  UISETP.NE.AND.EX UP0, UPT, UR7, URZ, UPT, UP0 ;  /* 0x000000ff0700728c */ /* 0x000fc8000bf05300 */
[----:B------:R-:W-:-:S04]  /*0420*/  UISETP.EQ.OR.EX UP3, UPT, UR5, URZ, !UP0, UP1 ;  /* 0x000000ff0500728c */ /* 0x000fc8000c762710 */
[----:B------:R-:W-:-:S05]  /*0430*/  UP2UR UR50, UPR, URZ, 0x8 ;  /* 0x00000008ff327883 */ /* 0x000fca0008000000 */
[----:B------:R-:W-:Y:S07]  /*0440*/  BRA.U !UP3, `(.L_x_8) ;  /* 0x000000010b207547 */ /* 0x000fee000b800000 */
[----:B------:R-:W-:Y:S01]  /*0450*/  UISETP.NE.U32.AND UP2, UPT, UR4, URZ, UPT ;  /* 0x000000ff0400728c */ /* 0x000fe2000bf45070 */
[----:B-----5:R-:W-:Y:S01]  /*0460*/  FSETP.NEU.AND P0, PT, R35, RZ, PT ;  /* 0x000000ff2300720b */ /* 0x020fe20003f0d000 */
[----:B------:R-:W-:Y:S02]  /*0470*/  USEL UR4, URZ, 0xffffffff, UP0 ;  /* 0xffffffffff047887 */ /* 0x000fe40008000000 */
[----:B------:R-:W-:-:S10]  /*0480*/  UISETP.NE.AND.EX UP2, UPT, UR5, URZ, UPT, UP2 ;  /* 0x000000ff0500728c */ /* 0x000fd4000bf45320 */
[----:B------:R-:W-:Y:S01]  /*0490*/  VOTEU.ANY UP1, P0 ;  /* 0x0000000000ff7886 */ /* 0x000fe20000020100 */
[----:B------:R-:W-:-:S04]  /*04a0*/  @!UP2 USEL UR4, URZ, 0xffffffff, UP1 ;  /* 0xffffffffff04a887 */ /* 0x000fc80008800000 */
[----:B------:R-:W-:-:S04]  /*04b0*/  ULOP3.LUT UR4, UR4, 0x1, URZ, 0xc0, !UPT ;  /* 0x0000000104047892 */ /* 0x000fc8000f8ec0ff */
[----:B------:R-:W-:-:S11]  /*04c0*/  UISETP.NE.U32.AND UP2, UPT, UR4, 0x1, UPT ;  /* 0x000000010400788c */ /* 0x000fd6000bf45070 */
.L_x_8:
[----:B-12---:R-:W1:Y:S01]  /*04d0*/  SHFL.IDX PT, R2, R65, RZ, 0x1f ;  /* 0x00001fff41027589 */ /* 0x006e6200000e0000 */
[----:B------:R-:W-:-:S04]  /*04e0*/  UISETP.NE.AND UP1, UPT, UR8, 0x2, UPT ;  /* 0x000000020800788c */ /* 0x000fc8000bf25270 */
[----:B------:R-:W-:Y:S01]  /*04f0*/  USEL UR6, URZ, 0x1, UP1 ;  /* 0x00000001ff067887 */ /* 0x000fe20008800000 */
[----:B-1----:R-:W-:-:S13]  /*0500*/  ISETP.NE.AND P0, PT, R2, RZ, PT ;  /* 0x000000ff0200720c */ /* 0x002fda0003f05270 */
[----:B------:R-:W-:Y:S05]  /*0510*/  @P0 BRA `(.L_x_9) ;  /* 0x0000000000380947 */ /* 0x000fea0003800000 */
[----:B------:R-:W1:Y:S01]  /*0520*/  S2UR UR5, SR_CgaCtaId ;  /* 0x00000000000579c3 */ /* 0x000e620000008800 */
[----:B------:R-:W-:Y:S01]  /*0530*/  UMOV UR7, 0x400 ;  /* 0x0000040000077882 */ /* 0x000fe20000000000 */
[----:B------:R-:W-:Y:S01]  /*0540*/  UMOV UR4, 0x1 ;  /* 0x0000000100047882 */ /* 0x000fe20000000000 */
[----:B------:R-:W-:Y:S01]  /*0550*/  ELECT P0, URZ, PT ;  /* 0x0000000000ff782f */ /* 0x000fe20003800000 */
[----:B------:R-:W-:-:S04]  /*0560*/  UIADD3 UR10, UPT, UPT, -UR4, 0x100000, URZ ;  /* 0x00100000040a7890 */ /* 0x000fc8000fffe1ff */
[----:B------:R-:W-:Y:S02]  /*0570*/  USHF.L.U32 UR11, UR10, 0xb, URZ ;  /* 0x0000000b0a0b7899 */ /* 0x000fe400080006ff */
[----:B------:R-:W-:Y:S02]  /*0580*/  USHF.L.U32 UR10, UR10, 0x1, URZ ;  /* 0x000000010a0a7899 */ /* 0x000fe400080006ff */
[----:B-1----:R-:W-:Y:S01]  /*0590*/  ULEA UR5, UR5, UR7, 0x18 ;  /* 0x0000000705057291 */ /* 0x002fe2000f8ec0ff */
[----:B------:R-:W1:Y:S11]  /*05a0*/  FENCE.VIEW.ASYNC.S ;  /* 0x00000000000073c6 */ /* 0x000e760000000000 */
[----:B-1----:R1:W2:Y:S01]  /*05b0*/  SYNCS.EXCH.64 URZ, [UR5], UR10 ;  /* 0x0000000a05ff75b2 */ /* 0x0022a20008000100 */
[----:B------:R1:W3:Y:S01]  /*05c0*/  SYNCS.EXCH.64 URZ, [UR5+0x10], UR10 ;  /* 0x0000100a05ff75b2 */ /* 0x0002e20008000100 */
[----:B------:R1:W4:Y:S01]  /*05d0*/  SYNCS.EXCH.64 URZ, [UR5+0x8], UR10 ;  /* 0x0000080a05ff75b2 */ /* 0x0003220008000100 */
[----:B------:R1:W1:Y:S01]  /*05e0*/  SYNCS.EXCH.64 URZ, [UR5+0x18], UR10 ;  /* 0x0000180a05ff75b2 */ /* 0x0002620008000100 */
[----:B------:R-:W-:Y:S01]  /*05f0*/  NOP ;  /* 0x0000000000007918 */ /* 0x000fe20000000000 */
.L_x_9:
[----:B------:R-:W2:Y:S01]  /*0600*/  SHFL.IDX PT, R2, R65, RZ, 0x1f ;  /* 0x00001fff41027589 */ /* 0x000ea200000e0000 */
[----:B------:R-:W-:Y:S01]  /*0610*/  NOP ;  /* 0x0000000000007918 */ /* 0x000fe20000000000 */
[----:B--2---:R-:W-:-:S13]  /*0620*/  ISETP.NE.AND P0, PT, R2, 0x1, PT ;  /* 0x000000010200780c */ /* 0x004fda0003f05270 */
[----:B------:R-:W-:Y:S05]  /*0630*/  @P0 BRA `(.L_x_10) ;  /* 0x0000000000580947 */ /* 0x000fea0003800000 */
[----:B------:R-:W2:Y:S01]  /*0640*/  S2UR UR7, SR_CgaCtaId ;  /* 0x00000000000779c3 */ /* 0x000ea20000008800 */
[----:B------:R-:W-:Y:S01]  /*0650*/  UMOV UR9, 0x400 ;  /* 0x0000040000097882 */ /* 0x000fe20000000000 */
[----:B-1----:R-:W-:Y:S01]  /*0660*/  UMOV UR5, 0x20 ;  /* 0x0000002000057882 */ /* 0x002fe20000000000 */
[----:B------:R-:W-:Y:S01]  /*0670*/  UMOV UR4, 0x80 ;  /* 0x0000008000047882 */ /* 0x000fe20000000000 */
[----:B------:R-:W-:-:S04]  /*0680*/  UIADD3 UR10, UPT, UPT, -UR5, 0x100000, URZ ;  /* 0x00100000050a7890 */ /* 0x000fc8000fffe1ff */
[----:B------:R-:W-:Y:S02]  /*0690*/  USHF.L.U32 UR11, UR10, 0xb, URZ ;  /* 0x0000000b0a0b7899 */ /* 0x000fe400080006ff */
[----:B------:R-:W-:Y:S02]  /*06a0*/  USHF.L.U32 UR10, UR10, 0x1, URZ ;  /* 0x000000010a0a7899 */ /* 0x000fe400080006ff */
[----:B------:R-:W-:-:S04]  /*06b0*/  UIADD3 UR4, UPT, UPT, -UR4, 0x100000, URZ ;  /* 0x0010000004047890 */ /* 0x000fc8000fffe1ff */
[----:B------:R-:W-:Y:S02]  /*06c0*/  USHF.L.U32 UR5, UR4, 0xb, URZ ;  /* 0x0000000b04057899 */ /* 0x000fe400080006ff */
[----:B------:R-:W-:Y:S01]  /*06d0*/  USHF.L.U32 UR4, UR4, 0x1, URZ ;  /* 0x0000000104047899 */ /* 0x000fe200080006ff */
[----:B------:R-:W-:Y:S01]  /*06e0*/  ELECT P0, URZ, PT ;  /* 0x0000000000ff782f */ /* 0x000fe20003800000 */
[----:B--2---:R-:W-:Y:S01]  /*06f0*/  ULEA UR7, UR7, UR9, 0x18 ;  /* 0x0000000907077291 */ /* 0x004fe2000f8ec0ff */
[----:B------:R-:W1:Y:S11]  /*0700*/  FENCE.VIEW.ASYNC.S ;  /* 0x00000000000073c6 */ /* 0x000e760000000000 */
[----:B-1----:R2:W1:Y:S01]  /*0710*/  SYNCS.EXCH.64 URZ, [UR7+0x20], UR10 ;  /* 0x0000200a07ff75b2 */ /* 0x0024620008000100 */
[----:B------:R2:W1:Y:S01]  /*0720*/  SYNCS.EXCH.64 URZ, [UR7+0x40], UR4 ;  /* 0x0000400407ff75b2 */ /* 0x0004620008000100 */
[----:B------:R2:W1:Y:S01]  /*0730*/  SYNCS.EXCH.64 URZ, [UR7+0x28], UR10 ;  /* 0x0000280a07ff75b2 */ /* 0x0004620008000100 */
[----:B------:R2:W1:Y:S01]  /*0740*/  SYNCS.EXCH.64 URZ, [UR7+0x48], UR4 ;  /* 0x0000480407ff75b2 */ /* 0x0004620008000100 */
[----:B------:R2:W1:Y:S01]  /*0750*/  SYNCS.EXCH.64 URZ, [UR7+0x30], UR10 ;  /* 0x0000300a07ff75b2 */ /* 0x0004620008000100 */
[----:B------:R2:W1:Y:S01]  /*0760*/  SYNCS.EXCH.64 URZ, [UR7+0x50], UR4 ;  /* 0x0000500407ff75b2 */ /* 0x0004620008000100 */
[----:B------:R2:W1:Y:S01]  /*0770*/  SYNCS.EXCH.64 URZ, [UR7+0x38], UR10 ;  /* 0x0000380a07ff75b2 */ /* 0x0004620008000100 */
[----:B------:R2:W1:Y:S02]  /*0780*/  SYNCS.EXCH.64 URZ, [UR7+0x58], UR4 ;  /* 0x0000580407ff75b2 */ /* 0x0004640008000100 */
[----:B--2---:R-:W-:Y:S01]  /*0790*/  NOP ;  /* 0x0000000000007918 */ /* 0x004fe20000000000 */
.L_x_10:
[----:B------:R-:W2:Y:S01]  /*07a0*/  SHFL.IDX PT, R2, R65, RZ, 0x1f ;  /* 0x00001fff41027589 */ /* 0x000ea200000e0000 */
[----:B------:R-:W-:Y:S01]  /*07b0*/  NOP ;  /* 0x0000000000007918 */ /* 0x000fe20000000000 */
[----:B--2---:R-:W-:-:S13]  /*07c0*/  ISETP.NE.AND P0, PT, R2, 0x3, PT ;  /* 0x000000030200780c */ /* 0x004fda0003f05270 */
[----:B------:R-:W-:Y:S05]  /*07d0*/  @P0 BRA `(.L_x_11) ;  /* 0x0000000000300947 */ /* 0x000fea0003800000 */
[----:B-1----:R-:W1:Y:S01]  /*07e0*/  S2UR UR5, SR_CgaCtaId ;  /* 0x00000000000579c3 */ /* 0x002e620000008800 */
        /* <DEDUP_REMOVED lines=8> */
[----:B-1----:R2:W1:Y:S01]  /*0870*/  SYNCS.EXCH.64 URZ, [UR5+0x60], UR10 ;  /* 0x0000600a05ff75b2 */ /* 0x0024620008000100 */
[----:B------:R2:W1:Y:S02]  /*0880*/  SYNCS.EXCH.64 URZ, [UR5+0x68], UR10 ;  /* 0x0000680a05ff75b2 */ /* 0x0004640008000100 */
[----:B--2---:R-:W-:Y:S01]  /*0890*/  NOP ;  /* 0x0000000000007918 */ /* 0x004fe20000000000 */
.L_x_11:
[----:B------:R-:W2:Y:S01]  /*08a0*/  SHFL.IDX PT, R2, R65, RZ, 0x1f ;  /* 0x00001fff41027589 */ /* 0x000ea200000e0000 */
[----:B------:R-:W-:Y:S01]  /*08b0*/  NOP ;  /* 0x0000000000007918 */ /* 0x000fe20000000000 */
[----:B--2---:R-:W-:-:S13]  /*08c0*/  ISETP.NE.AND P0, PT, R2, 0x4, PT ;  /* 0x000000040200780c */ /* 0x004fda0003f05270 */
[----:B------:R-:W-:Y:S05]  /*08d0*/  @P0 BRA `(.L_x_12) ;  /* 0x00000000004c0947 */ /* 0x000fea0003800000 */
[----:B-1----:R-:W1:Y:S01]  /*08e0*/  S2UR UR5, SR_CgaCtaId ;  /* 0x00000000000579c3 */ /* 0x002e620000008800 */
[----:B------:R-:W-:Y:S01]  /*08f0*/  UMOV UR9, 0x100 ;  /* 0x0000010000097882 */ /* 0x000fe20000000000 */
[----:B------:R-:W-:Y:S01]  /*0900*/  UMOV UR7, 0x400 ;  /* 0x0000040000077882 */ /* 0x000fe20000000000 */
[----:B------:R-:W-:Y:S01]  /*0910*/  USEL UR9, UR9, 0xe0, UP2 ;  /* 0x000000e009097887 */ /* 0x000fe20009000000 */
[----:B------:R-:W-:Y:S01]  /*0920*/  UMOV UR4, 0x1 ;  /* 0x0000000100047882 */ /* 0x000fe20000000000 */
[----:B------:R-:W-:Y:S01]  /*0930*/  ELECT P0, URZ, PT ;  /* 0x0000000000ff782f */ /* 0x000fe20003800000 */
[----:B------:R-:W-:-:S04]  /*0940*/  UIADD3 UR10, UPT, UPT, -UR4, 0x100000, URZ ;  /* 0x00100000040a7890 */ /* 0x000fc8000fffe1ff */
[----:B------:R-:W-:Y:S02]  /*0950*/  USHF.L.U32 UR11, UR10, 0xb, URZ ;  /* 0x0000000b0a0b7899 */ /* 0x000fe400080006ff */
[----:B------:R-:W-:Y:S02]  /*0960*/  USHF.L.U32 UR10, UR10, 0x1, URZ ;  /* 0x000000010a0a7899 */ /* 0x000fe400080006ff */
[----:B------:R-:W-:-:S04]  /*0970*/  UIADD3 UR12, UPT, UPT, -UR9, 0x100000, URZ ;  /* 0x00100000090c7890 */ /* 0x000fc8000fffe1ff */
[----:B------:R-:W-:Y:S02]  /*0980*/  USHF.L.U32 UR13, UR12, 0xb, URZ ;  /* 0x0000000b0c0d7899 */ /* 0x000fe400080006ff */
[----:B------:R-:W-:Y:S02]  /*0990*/  USHF.L.U32 UR12, UR12, 0x1, URZ ;  /* 0x000000010c0c7899 */ /* 0x000fe400080006ff */
[----:B-1----:R-:W-:Y:S01]  /*09a0*/  ULEA UR5, UR5, UR7, 0x18 ;  /* 0x0000000705057291 */ /* 0x002fe2000f8ec0ff */
[----:B------:R-:W1:Y:S11]  /*09b0*/  FENCE.VIEW.ASYNC.S ;  /* 0x00000000000073c6 */ /* 0x000e760000000000 */
[----:B-1----:R2:W1:Y:S01]  /*09c0*/  SYNCS.EXCH.64 URZ, [UR5+0x70], UR10 ;  /* 0x0000700a05ff75b2 */ /* 0x0024620008000100 */
[----:B------:R2:W1:Y:S01]  /*09d0*/  SYNCS.EXCH.64 URZ, [UR5+0x80], UR12 ;  /* 0x0000800c05ff75b2 */ /* 0x0004620008000100 */
[----:B------:R2:W1:Y:S01]  /*09e0*/  SYNCS.EXCH.64 URZ, [UR5+0x78], UR10 ;  /* 0x0000780a05ff75b2 */ /* 0x0004620008000100 */
[----:B------:R2:W1:Y:S02]  /*09f0*/  SYNCS.EXCH.64 URZ, [UR5+0x88], UR12 ;  /* 0x0000880c05ff75b2 */ /* 0x0004640008000100 */
[----:B--2---:R-:W-:Y:S01]  /*0a00*/  NOP ;  /* 0x0000000000007918 */ /* 0x004fe20000000000 */
.L_x_12:
        /* <DEDUP_REMOVED lines=26> */
.L_x_13:
        /* <DEDUP_REMOVED lines=18> */
.L_x_14:
[----:B-1----:R-:W1:Y:S01]  /*0cd0*/  S2UR UR5, SR_CTAID.X ;  /* 0x00000000000579c3 */ /* 0x002e620000002500 */
[----:B------:R-:W-:-:S05]  /*0ce0*/  CS2R.32 R60, SR_CgaSize ;  /* 0x00000000003c7805 */ /* 0x000fca0000008a00 */
[----:B------:R-:W-:-:S05]  /*0cf0*/  IMAD R60, R60, -0xa0, RZ ;  /* 0xffffff603c3c7824 */ /* 0x000fca00078e02ff */
[----:B------:R-:W-:-:S14]  /*0d00*/  R2UR UR9, R60 ;  /* 0x000000003c0972ca */ /* 0x000fdc00000e0000 */
[----:B------:R-:W2:Y:S01]  /*0d10*/  LDCU UR9, c[0x0][UR9+0x2b0] ;  /* 0x00005600090977ac */ /* 0x000ea20008000800 */
[----:B------:R-:W-:Y:S01]  /*0d20*/  NOP ;  /* 0x0000000000007918 */ /* 0x000fe20000000000 */
[----:B------:R-:W-:-:S05]  /*0d30*/  CS2R.32 R60, SR_CgaSize ;  /* 0x00000000003c7805 */ /* 0x000fca0000008a00 */
[----:B------:R-:W-:-:S05]  /*0d40*/  IMAD R60, R60, -0xa0, RZ ;  /* 0xffffff603c3c7824 */ /* 0x000fca00078e02ff */
[----:B------:R-:W-:-:S14]  /*0d50*/  R2UR UR7, R60 ;  /* 0x000000003c0772ca */ /* 0x000fdc00000e0000 */
[----:B------:R-:W3:Y:S01]  /*0d60*/  LDCU UR7, c[0x0][UR7+0x2b4] ;  /* 0x00005680070777ac */ /* 0x000ee20008000800 */
[----:B------:R-:W4:Y:S08]  /*0d70*/  S2UR UR4, SR_CTAID.Y ;  /* 0x00000000000479c3 */ /* 0x000f300000002600 */
[----:B------:R-:W3:Y:S01]  /*0d80*/  LDC R9, c[0x0][0xb24] ;  /* 0x0002c900ff097b82 */ /* 0x000ee20000000800 */
[----:B-1----:R-:W-:-:S02]  /*0d90*/  I2FP.F32.U32 R4, UR5 ;  /* 0x0000000500047c45 */ /* 0x002fc40008201000 */
[----:B------:R-:W-:-:S05]  /*0da0*/  CS2R.32 R5, SR_CgaSize ;  /* 0x0000000000057805 */ /* 0x000fca0000008a00 */
[----:B------:R-:W-:-:S06]  /*0db0*/  IMAD R5, R5, -0xa0, RZ ;  /* 0xffffff6005057824 */ /* 0x000fcc00078e02ff */
[----:B------:R-:W1:Y:S01]  /*0dc0*/  LDC R5, c[0x0][R5+0x2a0] ;  /* 0x0000a80005057b82 */ /* 0x000e620000000800 */
[----:B------:R-:W-:Y:S01]  /*0dd0*/  MOV R21, UR5 ;  /* 0x0000000500157c02 */ /* 0x000fe20008000f00 */
[----:B--2---:R-:W-:Y:S01]  /*0de0*/  FMUL R4, R4, UR9 ;  /* 0x0000000904047c20 */ /* 0x004fe20008400000 */
[----:B----4-:R-:W-:Y:S02]  /*0df0*/  I2FP.F32.U32 R2, UR4 ;  /* 0x0000000400027c45 */ /* 0x010fe40008201000 */
[----:B------:R-:W-:-:S05]  /*0e00*/  CS2R.32 R3, SR_CgaSize ;  /* 0x0000000000037805 */ /* 0x000fca0000008a00 */
[----:B------:R-:W-:-:S06]  /*0e10*/  IMAD R3, R3, -0xa0, RZ ;  /* 0xffffff6003037824 */ /* 0x000fcc00078e02ff */
[----:B------:R-:W2:Y:S01]  /*0e20*/  LDC R3, c[0x0][R3+0x2a4] ;  /* 0x0000a90003037b82 */ /* 0x000ea20000000800 */
[----:B------:R-:W4:Y:S01]  /*0e30*/  F2I.U32.TRUNC.NTZ R60, R4 ;  /* 0x00000004003c7305 */ /* 0x000f22000020f000 */
[----:B------:R-:W-:Y:S01]  /*0e40*/  MOV R20, UR4 ;  /* 0x0000000400147c02 */ /* 0x000fe20008000f00 */
[----:B---3--:R-:W-:-:S05]  /*0e50*/  FMUL R2, R2, UR7 ;  /* 0x0000000702027c20 */ /* 0x008fca0008400000 */
[----:B------:R-:W-:Y:S01]  /*0e60*/  BAR.SYNC.DEFER_BLOCKING 0x0 ;  /* 0x0000000000007b1d */ /* 0x000fe20000010000 */
[----:B------:R-:W-:-:S05]  /*0e70*/  ISETP.GE.AND P0, PT, R9, 0x1, PT ;  /* 0x000000010900780c */ /* 0x000fca0003f06270 */
[----:B------:R-:W3:Y:S02]  /*0e80*/  F2I.U32.TRUNC.NTZ R58, R2 ;  /* 0x00000002003a7305 */ /* 0x000ee4000020f000 */
[----:B------:R-:W2:Y:S01]  /*0e90*/  S2UR UR36, SR_CTAID.Z ;  /* 0x00000000002479c3 */ /* 0x000ea20000002700 */
[----:B----4-:R-:W-:-:S05]  /*0ea0*/  IADD3 R60, PT, PT, -R60, RZ, RZ ;  /* 0x000000ff3c3c7210 */ /* 0x010fca0007ffe1ff */
[----:B-1----:R-:W-:Y:S01]  /*0eb0*/  IMAD R60, R5, R60, UR5 ;  /* 0x00000005053c7e24 */ /* 0x002fe2000f8e023c */
[----:B---3--:R-:W-:-:S05]  /*0ec0*/  IADD3 R58, PT, PT, -R58, RZ, RZ ;  /* 0x000000ff3a3a7210 */ /* 0x008fca0007ffe1ff */
[----:B--2---:R-:W-:Y:S01]  /*0ed0*/  IMAD R58, R3, R58, UR4 ;  /* 0x00000004033a7e24 */ /* 0x004fe2000f8e023a */
[----:B------:R-:W-:Y:S06]  /*0ee0*/  @!P0 BRA `(.L_x_15) ;  /* 0x0000000000b88947 */ /* 0x000fec0003800000 */
[----:B------:R-:W1:Y:S01]  /*0ef0*/  LDC.64 R4, c[0x0][0xb18] ;  /* 0x0002c600ff047b82 */ /* 0x000e620000000a00 */
[----:B------:R-:W-:-:S07]  /*0f00*/  ISETP.NE.AND P0, PT, R9, 0x1, PT ;  /* 0x000000010900780c */ /* 0x000fce0003f05270 */
[----:B------:R-:W2:Y:S08]  /*0f10*/  LDC R10, c[0x0][0xb0c] ;  /* 0x0002c300ff0a7b82 */ /* 0x000eb00000000800 */
[----:B------:R-:W3:Y:S08]  /*0f20*/  LDC R11, c[0x0][0x370] ;  /* 0x0000dc00ff0b7b82 */ /* 0x000ef00000000800 */
[----:B------:R-:W4:Y:S01]  /*0f30*/  LDC R12, c[0x0][0x374] ;  /* 0x0000dd00ff0c7b82 */ /* 0x000f220000000800 */
[----:B-1----:R-:W-:-:S07]  /*0f40*/  ISETP.NE.AND P1, PT, R4, 0x1, PT ;  /* 0x000000010400780c */ /* 0x002fce0003f25270 */
[----:B------:R-:W3:Y:S01]  /*0f50*/  LDC.64 R6, c[0x0][0xb10] ;  /* 0x0002c400ff067b82 */ /* 0x000ee20000000a00 */
[----:B--2---:R-:W-:-:S07]  /*0f60*/  ISETP.NE.AND P2, PT, R10, 0x1, PT ;  /* 0x000000010a00780c */ /* 0x004fce0003f45270 */
[----:B------:R-:W1:Y:S08]  /*0f70*/  LDC R8, c[0x0][0xb20] ;  /* 0x0002c800ff087b82 */ /* 0x000e700000000800 */
[----:B------:R-:W2:Y:S01]  /*0f80*/  LDC.64 R2, c[0x0][0xb28] ;  /* 0x0002ca00ff027b82 */ /* 0x000ea20000000a00 */
[----:B----4-:R-:W-:-:S04]  /*0f90*/  IMAD.HI.U32 R13, R12, R5, RZ ;  /* 0x000000050c0d7227 */ /* 0x010fc800078e00ff */
[----:B------:R-:W-:-:S04]  /*0fa0*/  IMAD.HI.U32 R5, R20, R5, RZ ;  /* 0x0000000514057227 */ /* 0x000fc800078e00ff */
[----:B---3--:R-:W-:-:S04]  /*0fb0*/  IMAD.HI.U32 R14, R11, R6, RZ ;  /* 0x000000060b0e7227 */ /* 0x008fc800078e00ff */
[C---:B------:R-:W-:Y:S01]  /*0fc0*/  IMAD.HI.U32 R16, R21.reuse, R6, RZ ;  /* 0x0000000615107227 */ /* 0x040fe200078e00ff */
[-C--:B------:R-:W-:Y:S02]  /*0fd0*/  @P2 SHF.R.U32.HI R11, RZ, R7.reuse, R14 ;  /* 0x00000007ff0b2219 */ /* 0x080fe4000001160e */
[-C--:B-1----:R-:W-:Y:S02]  /*0fe0*/  @P1 SHF.R.U32.HI R12, RZ, R8.reuse, R13 ;  /* 0x00000008ff0c1219 */ /* 0x082fe4000001160d */
[----:B------:R-:W-:Y:S02]  /*0ff0*/  SHF.R.U32.HI R5, RZ, R8, R5 ;  /* 0x00000008ff057219 */ /* 0x000fe40000011605 */
[----:B------:R-:W-:Y:S02]  /*1000*/  SHF.R.U32.HI R16, RZ, R7, R16 ;  /* 0x00000007ff107219 */ /* 0x000fe40000011610 */
[----:B------:R-:W-:Y:S01]  /*1010*/  SEL R5, R20, R5, !P1 ;  /* 0x0000000514057207 */ /* 0x000fe20004800000 */
[----:B--2---:R-:W-:Y:S01]  /*1020*/  IMAD.HI.U32 R14, R12, R2, RZ ;  /* 0x000000020c0e7227 */ /* 0x004fe200078e00ff */
[----:B------:R-:W-:-:S02]  /*1030*/  SEL R7, R21, R16, !P2 ;  /* 0x0000001015077207 */ /* 0x000fc40005000000 */
[----:B------:R-:W-:Y:S01]  /*1040*/  IADD3 R13, PT, PT, -R5, RZ, RZ ;  /* 0x000000ff050d7210 */ /* 0x000fe20007ffe1ff */
[----:B------:R-:W-:Y:S01]  /*1050*/  IMAD.HI.U32 R6, R11, R2, RZ ;  /* 0x000000020b067227 */ /* 0x000fe200078e00ff */
[----:B------:R-:W-:-:S03]  /*1060*/  @P0 SHF.R.U32.HI R12, RZ, R3, R14 ;  /* 0x00000003ff0c0219 */ /* 0x000fc6000001160e */
[----:B------:R-:W-:Y:S01]  /*1070*/  IMAD R13, R4, R13, R20 ;  /* 0x0000000d040d7224 */ /* 0x000fe200078e0214 */
[----:B------:R-:W-:Y:S01]  /*1080*/  @P0 SHF.R.U32.HI R11, RZ, R3, R6 ;  /* 0x00000003ff0b0219 */ /* 0x000fe20000011606 */
[----:B------:R-:W-:-:S04]  /*1090*/  IMAD R12, R12, R9, RZ ;  /* 0x000000090c0c7224 */ /* 0x000fc800078e02ff */
[----:B------:R-:W-:Y:S01]  /*10a0*/  IMAD R6, R11, R9, RZ ;  /* 0x000000090b067224 */ /* 0x000fe200078e02ff */
[----:B------:R-:W-:-:S04]  /*10b0*/  ISETP.GE.AND P1, PT, R5, R12, PT ;  /* 0x0000000c0500720c */ /* 0x000fc80003f26270 */
[----:B------:R-:W-:Y:S01]  /*10c0*/  ISETP.GE.OR P1, PT, R7, R6, P1 ;  /* 0x000000060700720c */ /* 0x000fe20000f26670 */
[----:B------:R-:W-:-:S05]  /*10d0*/  IMAD.HI.U32 R6, R5, R2, RZ ;  /* 0x0000000205067227 */ /* 0x000fca00078e00ff */
[----:B------:R-:W-:-:S04]  /*10e0*/  SHF.R.U32.HI R6, RZ, R3, R6 ;  /* 0x00000003ff067219 */ /* 0x000fc80000011606 */
[----:B------:R-:W-:-:S03]  /*10f0*/  SEL R6, R5, R6, !P0 ;  /* 0x0000000605067207 */ /* 0x000fc60004000000 */
[----:B------:R-:W-:Y:S01]  /*1100*/  @!P1 IMAD.HI.U32 R8, R7, R2, RZ ;  /* 0x0000000207089227 */ /* 0x000fe200078e00ff */
[----:B------:R-:W-:-:S04]  /*1110*/  IADD3 R2, PT, PT, -R6, RZ, RZ ;  /* 0x000000ff06027210 */ /* 0x000fc80007ffe1ff */
[----:B------:R-:W-:Y:S01]  /*1120*/  @!P1 SHF.R.U32.HI R8, RZ, R3, R8 ;  /* 0x00000003ff089219 */ /* 0x000fe20000011608 */
[----:B------:R-:W-:-:S03]  /*1130*/  IMAD R2, R9, R2, R5 ;  /* 0x0000000209027224 */ /* 0x000fc600078e0205 */
[----:B------:R-:W-:-:S05]  /*1140*/  @!P1 SEL R3, R7, R8, !P0 ;  /* 0x0000000807039207 */ /* 0x000fca0004000000 */
[--C-:B------:R-:W-:Y:S02]  /*1150*/  @!P1 IMAD.IADD R6, R6, 0x1, -R3.reuse ;  /* 0x0000000106069824 */ /* 0x100fe400078e0a03 */
[----:B------:R-:W-:Y:S01]  /*1160*/  @!P1 IMAD R3, R2, R11, R3 ;  /* 0x0000000b02039224 */ /* 0x000fe200078e0203 */
[----:B------:R-:W-:Y:S01]  /*1170*/  IADD3 R2, PT, PT, -R7, RZ, RZ ;  /* 0x000000ff07027210 */ /* 0x000fe20007ffe1ff */
[----:B------:R-:W-:Y:S02]  /*1180*/  @!P1 IMAD R5, R6, R9, R7 ;  /* 0x0000000906059224 */ /* 0x000fe400078e0207 */
[----:B------:R-:W-:Y:S02]  /*1190*/  @!P1 IMAD.MOV.U32 R7, RZ, RZ, R3 ;  /* 0x000000ffff079224 */ /* 0x000fe400078e0003 */
[----:B------:R-:W-:Y:S02]  /*11a0*/  IMAD R2, R10, R2, R21 ;  /* 0x000000020a027224 */ /* 0x000fe400078e0215 */
[----:B------:R-:W-:-:S02]  /*11b0*/  IMAD R20, R5, R4, R13 ;  /* 0x0000000405147224 */ /* 0x000fc400078e020d */
[----:B------:R-:W-:Y:S02]  /*11c0*/  IMAD R21, R7, R10, R2 ;  /* 0x0000000a07157224 */ /* 0x000fe400078e0202 */
.L_x_15:
[----:B------:R-:W1:Y:S01]  /*11d0*/  LDCU UR4, c[0x0][0xb30] ;  /* 0x00016600ff0477ac */ /* 0x000e620008000800 */
[----:B------:R-:W2:Y:S08]  /*11e0*/  S2UR UR37, SR_CgaCtaId ;  /* 0x00000000002579c3 */ /* 0x000eb00000008800 */
[----:B------:R-:W3:Y:S01]  /*11f0*/  LDC R26, c[0x0][0xb24] ;  /* 0x0002c900ff1a7b82 */ /* 0x000ee20000000800 */
[----:B-1----:R-:W-:-:S09]  /*1200*/  UISETP.NE.AND UP1, UPT, UR4, 0x1, UPT ;  /* 0x000000010400788c */ /* 0x002fd2000bf25270 */
[----:B--2---:R-:W-:Y:S05]  /*1210*/  BRA.U UP1, `(.L_x_16) ;  /* 0x0000000101407547 */ /* 0x004fea000b800000 */
[----:B------:R-:W1:Y:S08]  /*1220*/  LDC.64 R4, c[0x0][0xb10] ;  /* 0x0002c400ff047b82 */ /* 0x000e700000000a00 */
[----:B------:R-:W2:Y:S08]  /*1230*/  LDC.64 R2, c[0x0][0xb18] ;  /* 0x0002c600ff027b82 */ /* 0x000eb00000000a00 */
[----:B------:R-:W4:Y:S08]  /*1240*/  LDC R6, c[0x0][0xb20] ;  /* 0x0002c800ff067b82 */ /* 0x000f300000000800 */
[----:B------:R-:W3:Y:S01]  /*1250*/  LDC R8, c[0x0][0xb0c] ;  /* 0x0002c300ff087b82 */ /* 0x000ee20000000800 */
[----:B-1----:R-:W-:-:S05]  /*1260*/  IMAD.HI.U32 R4, R21, R4, RZ ;  /* 0x0000000415047227 */ /* 0x002fca00078e00ff */
[----:B------:R-:W-:Y:S01]  /*1270*/  SHF.R.U32.HI R4, RZ, R5, R4 ;  /* 0x00000005ff047219 */ /* 0x000fe20000011604 */
[----:B--2---:R-:W-:Y:S01]  /*1280*/  IMAD.HI.U32 R3, R20, R3, RZ ;  /* 0x0000000314037227 */ /* 0x004fe200078e00ff */
[----:B------:R-:W-:-:S04]  /*1290*/  ISETP.NE.AND P0, PT, R2, 0x1, PT ;  /* 0x000000010200780c */ /* 0x000fc80003f05270 */
[----:B----4-:R-:W-:-:S04]  /*12a0*/  SHF.R.U32.HI R3, RZ, R6, R3 ;  /* 0x00000006ff037219 */ /* 0x010fc80000011603 */
[----:B------:R-:W-:Y:S02]  /*12b0*/  SEL R3, R20, R3, !P0 ;  /* 0x0000000314037207 */ /* 0x000fe40004000000 */
[----:B---3--:R-:W-:-:S04]  /*12c0*/  ISETP.NE.AND P1, PT, R8, 0x1, PT ;  /* 0x000000010800780c */ /* 0x008fc80003f25270 */
[----:B------:R-:W-:-:S05]  /*12d0*/  SEL R4, R21, R4, !P1 ;  /* 0x0000000415047207 */ /* 0x000fca0004800000 */
[----:B------:R-:W-:Y:S02]  /*12e0*/  IMAD.IADD R5, R3, 0x1, -R4 ;  /* 0x0000000103057824 */ /* 0x000fe400078e0a04 */
[----:B------:R-:W-:Y:S02]  /*12f0*/  IMAD.IADD R3, R4, 0x1, -R3 ;  /* 0x0000000104037824 */ /* 0x000fe400078e0a03 */
[----:B------:R-:W-:Y:S02]  /*1300*/  IMAD R21, R5, R8, R21 ;  /* 0x0000000805157224 */ /* 0x000fe400078e0215 */
[----:B------:R-:W-:-:S07]  /*1310*/  IMAD R20, R3, R2, R20 ;  /* 0x0000000203147224 */ /* 0x000fce00078e0214 */
.L_x_16:
[----:B------:R-:W-:Y:S01]  /*1320*/  BAR.SYNC.DEFER_BLOCKING 0x0 ;  /* 0x0000000000007b1d */ /* 0x000fe20000010000 */
[----:B------:R-:W-:Y:S01]  /*1330*/  UISETP.NE.AND UP1, UPT, UR8, 0x2, UPT ;  /* 0x000000020800788c */ /* 0x000fe2000bf25270 */
[----:B------:R-:W-:Y:S02]  /*1340*/  ISETP.NE.OR P5, PT, R0, 0x2, !P5 ;  /* 0x000000020000780c */ /* 0x000fe40006fa5670 */
[----:B------:R-:W-:-:S06]  /*1350*/  LOP3.LUT R2, R72, 0x1f, RZ, 0xc0, !PT ;  /* 0x0000001f48027812 */ /* 0x000fcc00078ec0ff */
[----:B------:R-:W-:Y:S05]  /*1360*/  BRA.U UP1, `(.L_x_17) ;  /* 0x0000001101187547 */ /* 0x000fea000b800000 */
[----:B------:R-:W1:Y:S01]  /*1370*/  LDCU UR13, c[0x0][0x38c] ;  /* 0x00007180ff0d77ac */ /* 0x000e620008000800 */
[----:B------:R-:W2:Y:S01]  /*1380*/  LDC R9, c[0x0][0x370] ;  /* 0x0000dc00ff097b82 */ /* 0x000ea20000000800 */
[----:B------:R-:W-:Y:S01]  /*1390*/  PLOP3.LUT P1, PT, PT, PT, UP2, 0x80, 0x8 ;  /* 0x000000000008781c */ /* 0x000fe20003f2f028 */
[----:B------:R-:W-:Y:S01]  /*13a0*/  HFMA2 R12, -RZ, RZ, 0, 0 ;  /* 0x00000000ff0c7431 */ /* 0x000fe200000001ff */
[----:B------:R-:W-:Y:S01]  /*13b0*/  ISETP.EQ.OR P4, PT, R2, RZ, P5 ;  /* 0x000000ff0200720c */ /* 0x000fe20002f82670 */
[----:B------:R-:W-:Y:S01]  /*13c0*/  IMAD.MOV.U32 R15, RZ, RZ, 0x1 ;  /* 0x00000001ff0f7424 */ /* 0x000fe200078e00ff */
[----:B------:R-:W-:Y:S01]  /*13d0*/  PLOP3.LUT P1, PT, P1, PT, PT, 0x8, 0x80 ;  /* 0x000000000080781c */ /* 0x000fe20000f2e170 */
[----:B------:R-:W-:Y:S01]  /*13e0*/  IMAD.MOV.U32 R14, RZ, RZ, RZ ;  /* 0x000000ffff0e7224 */ /* 0x000fe200078e00ff */
[----:B------:R-:W-:Y:S01]  /*13f0*/  MOV R8, 0x1 ;  /* 0x0000000100087802 */ /* 0x000fe20000000f00 */
[----:B------:R-:W4:Y:S01]  /*1400*/  LDC R0, c[0x0][0x374] ;  /* 0x0000dd00ff007b82 */ /* 0x000f220000000800 */
[----:B------:R-:W-:Y:S01]  /*1410*/  IMAD.MOV.U32 R10, RZ, RZ, RZ ;  /* 0x000000ffff0a7224 */ /* 0x000fe200078e00ff */
[----:B------:R-:W2:Y:S01]  /*1420*/  LDCU.64 UR22, c[0x0][0x348] ;  /* 0x00006900ff1677ac */ /* 0x000ea20008000a00 */
[----:B------:R-:W-:Y:S01]  /*1430*/  UMOV UR6, URZ ;  /* 0x000000ff00067c82 */ /* 0x000fe20008000000 */
[----:B-1----:R-:W-:-:S04]  /*1440*/  UIADD3 UR5, UPT, UPT, UR13, 0x3f, URZ ;  /* 0x0000003f0d057890 */ /* 0x002fc8000fffe0ff */
[----:B------:R-:W-:-:S04]  /*1450*/  USHF.R.S32.HI UR4, URZ, 0x1f, UR5 ;  /* 0x0000001fff047899 */ /* 0x000fc80008011405 */
[----:B------:R-:W-:-:S04]  /*1460*/  ULEA.HI UR4, UR4, UR5, URZ, 0x6 ;  /* 0x0000000504047291 */ /* 0x000fc8000f8f30ff */
[----:B------:R-:W-:Y:S02]  /*1470*/  USHF.R.S32.HI UR15, URZ, 0x6, UR4 ;  /* 0x00000006ff0f7899 */ /* 0x000fe40008011404 */
[----:B------:R-:W-:Y:S02]  /*1480*/  UIADD3 UR4, UPT, UPT, UR13, -0x1, URZ ;  /* 0xffffffff0d047890 */ /* 0x000fe4000fffe0ff */
[----:B------:R-:W-:Y:S02]  /*1490*/  UISETP.LT.U32.AND UP0, UPT, UR15, 0x2, UPT ;  /* 0x000000020f00788c */ /* 0x000fe4000bf01070 */
[----:B------:R-:W-:Y:S02]  /*14a0*/  UISETP.GE.U32.AND UP1, UPT, UR4, -0x7f, UPT ;  /* 0xffffff810400788c */ /* 0x000fe4000bf26070 */
[----:B------:R-:W-:Y:S02]  /*14b0*/  USEL UR14, UR15, 0x2, UP0 ;  /* 0x000000020f0e7887 */ /* 0x000fe40008000000 */
[----:B------:R-:W-:-:S02]  /*14c0*/  UIADD3 UR13, UPT, UPT, UR13, 0x7e, URZ ;  /* 0x0000007e0d0d7890 */ /* 0x000fc4000fffe0ff */
[----:B------:R-:W-:Y:S02]  /*14d0*/  UIADD3 UR5, UPT, UPT, UR14, -0x1, URZ ;  /* 0xffffffff0e057890 */ /* 0x000fe4000fffe0ff */
[----:B------:R-:W-:-:S03]  /*14e0*/  UIADD3 UR7, UPT, UPT, UR15, -UR14, URZ ;  /* 0x8000000e0f077290 */ /* 0x000fc6000fffe0ff */
[----:B------:R-:W-:-:S04]  /*14f0*/  @UP1 UIADD3 UR5, UPT, UPT, UR14, URZ, URZ ;  /* 0x000000ff0e051290 */ /* 0x000fc8000fffe0ff */
[----:B--2---:R-:W-:-:S12]  /*1500*/  UIADD3 UR5, UPT, UPT, UR5, 0x1, URZ ;  /* 0x0000000105057890 */ /* 0x004fd8000fffe0ff */
.L_x_35:
[----:B------:R-:W-:Y:S01]  /*1510*/  UISETP.NE.AND UP0, UPT, UR37, URZ, UPT ;  /* 0x000000ff2500728c */ /* 0x000fe2000bf05270 */
[----:B------:R-:W1:Y:S08]  /*1520*/  S2UR UR37, SR_CgaCtaId ;  /* 0x00000000002579c3 */ /* 0x000e700000008800 */
[----:B------:R-:W-:Y:S05]  /*1530*/  BRA.U UP0, `(.L_x_18) ;  /* 0x0000000100347547 */ /* 0x000fea000b800000 */
[----:B------:R-:W2:Y:S01]  /*1540*/  S2R R2, SR_CgaCtaId ;  /* 0x0000000000027919 */ /* 0x000ea20000008800 */
[----:B------:R-:W-:-:S04]  /*1550*/  MOV R3, 0x400 ;  /* 0x0000040000037802 */ /* 0x000fc80000000f00 */
[----:B--2---:R-:W-:Y:S02]  /*1560*/  LEA R3, R2, R3, 0x18 ;  /* 0x0000000302037211 */ /* 0x004fe400078ec0ff */
[----:B------:R-:W-:-:S03]  /*1570*/  SHF.L.U32 R2, R8, 0x1f, RZ ;  /* 0x0000001f08027819 */ /* 0x000fc600000006ff */
[----:B------:R-:W-:-:S04]  /*1580*/  IMAD R3, R10, 0x8, R3 ;  /* 0x000000080a037824 */ /* 0x000fc800078e0203 */
[----:B------:R-:W2:Y:S02]  /*1590*/  SYNCS.PHASECHK.TRANS64.TRYWAIT P0, [R3+URZ+0xe0], R2 ;  /* 0x0000e002030075a7 */ /* 0x000ea400080011ff */
[----:B--2---:R-:W-:Y:S05]  /*15a0*/  @!P0 BRA `(.L_x_19) ;  /* 0x0000006400d48947 */ /* 0x004fea0003800000 */
.L_x_129:
[----:B------:R-:W-:Y:S01]  /*15b0*/  VIADD R10, R10, 0x1 ;  /* 0x000000010a0a7836 */ /* 0x000fe20000000000 */
[----:B------:R2:W-:Y:S04]  /*15c0*/  SYNCS.ARRIVE.TRANS64.A1T0 RZ, [R3+URZ+0xd0], RZ ;  /* 0x0000d0ff03ff79a7 */ /* 0x0005e800081000ff */
[----:B------:R-:W-:-:S04]  /*15d0*/  ISETP.NE.AND P0, PT, R10, 0x2, PT ;  /* 0x000000020a00780c */ /* 0x000fc80003f05270 */
[----:B------:R-:W-:Y:S02]  /*15e0*/  SEL R10, R10, RZ, P0 ;  /* 0x000000ff0a0a7207 */ /* 0x000fe40000000000 */
[----:B--2---:R-:W-:-:S04]  /*15f0*/  SEL R3, RZ, 0x1, P0 ;  /* 0x00000001ff037807 */ /* 0x004fc80000000000 */
[----:B------:R-:W-:-:S07]  /*1600*/  LOP3.LUT R8, R8, R3, RZ, 0x3c, !PT ;  /* 0x0000000308087212 */ /* 0x000fce00078e3cff */
.L_x_18:
[----:B------:R-:W-:Y:S01]  /*1610*/  UMOV UR4, 0x400 ;  /* 0x0000040000047882 */ /* 0x000fe20000000000 */
[----:B------:R-:W-:Y:S01]  /*1620*/  SHF.L.U32 R2, R15, 0x1f, RZ ;  /* 0x0000001f0f027819 */ /* 0x000fe200000006ff */
[----:B-1----:R-:W-:Y:S01]  /*1630*/  ULEA UR4, UR37, UR4, 0x18 ;  /* 0x0000000425047291 */ /* 0x002fe2000f8ec0ff */
[----:B------:R-:W-:Y:S01]  /*1640*/  R2UR UR35, R21 ;  /* 0x00000000152372ca */ /* 0x000fe200000e0000 */
[----:B------:R-:W-:Y:S01]  /*1650*/  UISETP.GE.U32.AND UP0, UPT, UR13, 0x7f, UPT ;  /* 0x0000007f0d00788c */ /* 0x000fe2000bf06070 */
[----:B------:R-:W-:Y:S01]  /*1660*/  R2UR UR11, R20 ;  /* 0x00000000140b72ca */ /* 0x000fe200000e0000 */
[----:B------:R-:W-:Y:S01]  /*1670*/  ULEA UR8, UR6, UR4, 0x3 ;  /* 0x0000000406087291 */ /* 0x000fe2000f8e18ff */
[----:B------:R-:W-:-:S08]  /*1680*/  UMOV UR24, URZ ;  /* 0x000000ff00187c82 */ /* 0x000fd00008000000 */
[----:B------:R1:W2:Y:S01]  /*1690*/  SYNCS.PHASECHK.TRANS64.TRYWAIT P0, [UR8+0x10], R2 ;  /* 0x00001002ff0075a7 */ /* 0x0002a20008001108 */
[----:B------:R-:W-:Y:S02]  /*16a0*/  USHF.L.U32 UR35, UR35, 0x6, URZ ;  /* 0x0000000623237899 */ /* 0x000fe400080006ff */
[----:B------:R-:W-:Y:S01]  /*16b0*/  USHF.L.U32 UR11, UR11, 0x7, URZ ;  /* 0x000000070b0b7899 */ /* 0x000fe200080006ff */
[----:B------:R-:W-:Y:S11]  /*16c0*/  BRA.U !UP0, `(.L_x_20) ;  /* 0x0000000108a87547 */ /* 0x000ff6000b800000 */
[----:B------:R-:W-:Y:S01]  /*16d0*/  UMOV UR16, URZ ;  /* 0x000000ff00107c82 */ /* 0x000fe20008000000 */
[----:B------:R-:W-:-:S05]  /*16e0*/  UMOV UR17, UR6 ;  /* 0x0000000600117c82 */ /* 0x000fca0008000000 */
.L_x_25:
[----:B-1----:R-:W-:Y:S01]  /*16f0*/  ULEA UR33, UR17, UR4, 0x3 ;  /* 0x0000000411217291 */ /* 0x002fe2000f8e18ff */
[----:B--2---:R-:W-:Y:S01]  /*1700*/  @!P5 MOV R3, 0x6000 ;  /* 0x000060000003d802 */ /* 0x004fe20000000f00 */
[----:B--2---:R-:W-:Y:S10]  /*1710*/  @P0 BRA `(.L_x_21) ;  /* 0x00000000000c0947 */ /* 0x004ff40003800000 */
[----:B------:R-:W-:-:S04]  /*1720*/  SHF.L.U32 R5, R15, 0x1f, RZ ;  /* 0x0000001f0f057819 */ /* 0x000fc800000006ff */
[----:B------:R-:W2:Y:S02]  /*1730*/  SYNCS.PHASECHK.TRANS64.TRYWAIT P0, [UR33+0x10], R5 ;  /* 0x00001005ff0075a7 */ /* 0x000ea40008001121 */
[----:B--2---:R-:W-:Y:S05]  /*1740*/  @!P0 BRA `(.L_x_22) ;  /* 0x0000006400808947 */ /* 0x004fea0003800000 */
.L_x_21:
[----:B------:R2:W-:Y:S01]  /*1750*/  @!P5 SYNCS.ARRIVE.TRANS64 RZ, [UR33], R3 ;  /* 0x00000003ffffd9a7 */ /* 0x0005e20008000021 */
[----:B------:R-:W-:Y:S04]  /*1760*/  BSSY.RECONVERGENT B0, `(.L_x_23) ;  /* 0x0000003000007945 */ /* 0x000fe80003800200 */
[----:B------:R-:W-:Y:S05]  /*1770*/  @P4 BRA `(.L_x_24) ;  /* 0x0000000000044947 */ /* 0x000fea0003800000 */
[----:B------:R-:W-:Y:S05]  /*1780*/  BPT.TRAP 0x1 ;  /* 0x000000040000795c */ /* 0x000fea0000300000 */
.L_x_24:
[----:B------:R-:W-:Y:S05]  /*1790*/  BSYNC.RECONVERGENT B0 ;  /* 0x0000000000007941 */ /* 0x000fea0003800200 */
.L_x_23:
[----:B------:R-:W-:Y:S02]  /*17a0*/  UIADD3 UR6, UPT, UPT, UR17, 0x1, URZ ;  /* 0x0000000111067890 */ /* 0x000fe4000fffe0ff */
[----:B------:R-:W-:Y:S02]  /*17b0*/  ULEA UR32, UR17, UR4, 0xd ;  /* 0x0000000411207291 */ /* 0x000fe4000f8e68ff */
[----:B------:R-:W-:Y:S02]  /*17c0*/  UISETP.NE.AND UP0, UPT, UR6, 0x2, UPT ;  /* 0x000000020600788c */ /* 0x000fe4000bf05270 */
[----:B------:R-:W-:Y:S02]  /*17d0*/  UIADD3 UR26, UP1, UPT, UR22, 0x80, URZ ;  /* 0x00000080161a7890 */ /* 0x000fe4000ff3e0ff */
[----:B------:R-:W-:Y:S02]  /*17e0*/  USEL UR9, URZ, 0x1, UP0 ;  /* 0x00000001ff097887 */ /* 0x000fe40008000000 */
[----:B------:R-:W-:-:S02]  /*17f0*/  USEL UR6, UR6, URZ, UP0 ;  /* 0x000000ff06067287 */ /* 0x000fc40008000000 */
[----:B------:R-:W-:Y:S02]  /*1800*/  UIADD3 UR20, UP0, UPT, UR22, 0x180, URZ ;  /* 0x0000018016147890 */ /* 0x000fe4000ff1e0ff */
[----:B------:R-:W-:Y:S01]  /*1810*/  ULEA UR8, UR6, UR4, 0x3 ;  /* 0x0000000406087291 */ /* 0x000fe2000f8e18ff */
[----:B------:R-:W-:Y:S01]  /*1820*/  LOP3.LUT R15, R15, UR9, RZ, 0x3c, !PT ;  /* 0x000000090f0f7c12 */ /* 0x000fe2000f8e3cff */
[----:B------:R-:W-:Y:S02]  /*1830*/  USHF.L.U32 UR34, UR16, 0x6, URZ ;  /* 0x0000000610227899 */ /* 0x000fe400080006ff */
[----:B------:R-:W-:Y:S01]  /*1840*/  UIADD3.X UR27, UPT, UPT, URZ, UR23, URZ, UP1, !UPT ;  /* 0x00000017ff1b7290 */ /* 0x000fe20008ffe4ff */
[----:B-1----:R-:W-:Y:S01]  /*1850*/  SHF.L.U32 R2, R15, 0x1f, RZ ;  /* 0x0000001f0f027819 */ /* 0x002fe200000006ff */
[----:B------:R-:W-:Y:S02]  /*1860*/  UIADD3 UR32, UPT, UPT, UR32, 0x4400, URZ ;  /* 0x0000440020207890 */ /* 0x000fe4000fffe0ff */
[----:B------:R-:W-:Y:S01]  /*1870*/  UIADD3.X UR21, UPT, UPT, URZ, UR23, URZ, UP0, !UPT ;  /* 0x00000017ff157290 */ /* 0x000fe200087fe4ff */
[----:B------:R1:W1:Y:S01]  /*1880*/  SYNCS.PHASECHK.TRANS64.TRYWAIT P0, [UR8+0x10], R2 ;  /* 0x00001002ff0075a7 */ /* 0x0002620008001108 */
[----:B------:R-:W-:Y:S01]  /*1890*/  ULEA UR8, UR17, UR4, 0xe ;  /* 0x0000000411087291 */ /* 0x000fe2000f8e70ff */
[----:B------:R-:W-:Y:S01]  /*18a0*/  UMOV UR18, 0x0 ;  /* 0x0000000000127882 */ /* 0x000fe20000000000 */
[----:B------:R-:W-:-:S02]  /*18b0*/  UMOV UR19, 0x10000000 ;  /* 0x1000000000137882 */ /* 0x000fc40000000000 */
[----:B------:R-:W-:Y:S01]  /*18c0*/  UIADD3 UR8, UPT, UPT, UR8, 0x8400, URZ ;  /* 0x0000840008087890 */ /* 0x000fe2000fffe0ff */
[----:B------:R1:W-:Y:S01]  /*18d0*/  UTMALDG.3D [UR32], [UR26], desc[UR18] ;  /* 0x000012201a0075b4 */ /* 0x0003e20008011000 */
[----:B------:R-:W-:Y:S01]  /*18e0*/  UMOV UR12, UR36 ;  /* 0x00000024000c7c82 */ /* 0x000fe20008000000 */
[----:B------:R-:W-:Y:S01]  /*18f0*/  UMOV UR9, UR33 ;  /* 0x0000002100097c82 */ /* 0x000fe20008000000 */
[----:B------:R-:W-:Y:S01]  /*1900*/  UMOV UR10, UR34 ;  /* 0x00000022000a7c82 */ /* 0x000fe20008000000 */
[----:B------:R-:W-:Y:S01]  /*1910*/  UIADD3 UR16, UPT, UPT, UR16, 0x1, URZ ;  /* 0x0000000110107890 */ /* 0x000fe2000fffe0ff */
[----:B------:R-:W-:Y:S01]  /*1920*/  UMOV UR24, UR5 ;  /* 0x0000000500187c82 */ /* 0x000fe20008000000 */
[----:B------:R-:W-:Y:S02]  /*1930*/  UMOV UR17, UR6 ;  /* 0x0000000600117c82 */ /* 0x000fe40008000000 */
[----:B------:R1:W-:Y:S01]  /*1940*/  UTMALDG.3D [UR8], [UR20], desc[UR18] ;  /* 0x00001208140075b4 */ /* 0x0003e20008011000 */
[----:B------:R-:W-:-:S09]  /*1950*/  UISETP.NE.AND UP0, UPT, UR16, UR5, UPT ;  /* 0x000000051000728c */ /* 0x000fd2000bf05270 */
[----:B------:R-:W-:Y:S05]  /*1960*/  BRA.U UP0, `(.L_x_25) ;  /* 0xfffffffd00607547 */ /* 0x000fea000b83ffff */
.L_x_20:
[----:B-1----:R-:W-:Y:S01]  /*1970*/  ULEA UR8, UR6, UR4, 0x3 ;  /* 0x0000000406087291 */ /* 0x002fe2000f8e18ff */
[----:B------:R-:W-:Y:S01]  /*1980*/  SHF.L.U32 R2, R15, 0x1f, RZ ;  /* 0x0000001f0f027819 */ /* 0x000fe200000006ff */
[----:B------:R-:W-:Y:S01]  /*1990*/  @!P1 SYNCS.ARRIVE.TRANS64.A1T0 RZ, [UR4+0x68], RZ ;  /* 0x000068ffffff99a7 */ /* 0x000fe20008100004 */
[----:B------:R-:W-:-:S06]  /*19a0*/  UISETP.GT.AND UP0, UPT, UR15, UR14, UPT ;  /* 0x0000000e0f00728c */ /* 0x000fcc000bf04270 */
[----:B--2---:R1:W2:Y:S03]  /*19b0*/  SYNCS.PHASECHK.TRANS64.TRYWAIT P0, [UR8+0x10], R2 ;  /* 0x00001002ff0075a7 */ /* 0x0042a60008001108 */
[----:B------:R-:W-:Y:S05]  /*19c0*/  BRA.U !UP0, `(.L_x_26) ;  /* 0x0000000108ac7547 */ /* 0x000fea000b800000 */
[----:B------:R-:W-:Y:S01]  /*19d0*/  UIADD3 UR21, UPT, UPT, UR7, UR24, URZ ;  /* 0x0000001807157290 */ /* 0x000fe2000fffe0ff */
[----:B------:R-:W-:-:S11]  /*19e0*/  UMOV UR25, UR6 ;  /* 0x0000000600197c82 */ /* 0x000fd60008000000 */
.L_x_31:
[----:B-1----:R-:W-:Y:S01]  /*19f0*/  ULEA UR17, UR25, UR4, 0x3 ;  /* 0x0000000419117291 */ /* 0x002fe2000f8e18ff */
[----:B--2---:R-:W-:Y:S01]  /*1a00*/  @!P5 MOV R3, 0x6000 ;  /* 0x000060000003d802 */ /* 0x004fe20000000f00 */
[----:B--2---:R-:W-:Y:S10]  /*1a10*/  @P0 BRA `(.L_x_27) ;  /* 0x00000000000c0947 */ /* 0x004ff40003800000 */
[----:B------:R-:W-:-:S04]  /*1a20*/  SHF.L.U32 R5, R15, 0x1f, RZ ;  /* 0x0000001f0f057819 */ /* 0x000fc800000006ff */
[----:B------:R-:W2:Y:S02]  /*1a30*/  SYNCS.PHASECHK.TRANS64.TRYWAIT P0, [UR17+0x10], R5 ;  /* 0x00001005ff0075a7 */ /* 0x000ea40008001111 */
[----:B--2---:R-:W-:Y:S05]  /*1a40*/  @!P0 BRA `(.L_x_28) ;  /* 0x0000006000d88947 */ /* 0x004fea0003800000 */
.L_x_27:
[----:B------:R2:W-:Y:S01]  /*1a50*/  @!P5 SYNCS.ARRIVE.TRANS64 RZ, [UR17], R3 ;  /* 0x00000003ffffd9a7 */ /* 0x0005e20008000011 */
[----:B------:R-:W-:Y:S04]  /*1a60*/  BSSY.RECONVERGENT B0, `(.L_x_29) ;  /* 0x0000003000007945 */ /* 0x000fe80003800200 */
[----:B------:R-:W-:Y:S05]  /*1a70*/  @P4 BRA `(.L_x_30) ;  /* 0x0000000000044947 */ /* 0x000fea0003800000 */
[----:B------:R-:W-:Y:S05]  /*1a80*/  BPT.TRAP 0x1 ;  /* 0x000000040000795c */ /* 0x000fea0000300000 */
.L_x_30:
[----:B------:R-:W-:Y:S05]  /*1a90*/  BSYNC.RECONVERGENT B0 ;  /* 0x0000000000007941 */ /* 0x000fea0003800200 */
.L_x_29:
        /* <DEDUP_REMOVED lines=10> */
[----:B------:R-:W-:Y:S01]  /*1b40*/  UIADD3 UR16, UPT, UPT, UR16, 0x4400, URZ ;  /* 0x0000440010107890 */ /* 0x000fe2000fffe0ff */
[----:B-1----:R-:W-:Y:S01]  /*1b50*/  SHF.L.U32 R2, R15, 0x1f, RZ ;  /* 0x0000001f0f027819 */ /* 0x002fe200000006ff */
[----:B------:R-:W-:Y:S02]  /*1b60*/  UIADD3.X UR31, UPT, UPT, URZ, UR23, URZ, UP1, !UPT ;  /* 0x00000017ff1f7290 */ /* 0x000fe40008ffe4ff */
[----:B------:R-:W-:Y:S01]  /*1b70*/  UIADD3.X UR29, UPT, UPT, URZ, UR23, URZ, UP0, !UPT ;  /* 0x00000017ff1d7290 */ /* 0x000fe200087fe4ff */
[----:B------:R1:W1:Y:S01]  /*1b80*/  SYNCS.PHASECHK.TRANS64.TRYWAIT P0, [UR8+0x10], R2 ;  /* 0x00001002ff0075a7 */ /* 0x0002620008001108 */
[----:B------:R-:W-:Y:S01]  /*1b90*/  ULEA UR8, UR25, UR4, 0xe ;  /* 0x0000000419087291 */ /* 0x000fe2000f8e70ff */
[----:B------:R-:W-:Y:S01]  /*1ba0*/  UMOV UR26, 0x0 ;  /* 0x00000000001a7882 */ /* 0x000fe20000000000 */
[----:B------:R-:W-:-:S02]  /*1bb0*/  UMOV UR27, 0x10000000 ;  /* 0x10000000001b7882 */ /* 0x000fc40000000000 */
[----:B------:R-:W-:Y:S01]  /*1bc0*/  UIADD3 UR8, UPT, UPT, UR8, 0x8400, URZ ;  /* 0x0000840008087890 */ /* 0x000fe2000fffe0ff */
[----:B------:R-:W-:Y:S01]  /*1bd0*/  UMOV UR19, UR35 ;  /* 0x0000002300137c82 */ /* 0x000fe20008000000 */
[----:B------:R-:W-:Y:S01]  /*1be0*/  UMOV UR20, UR36 ;  /* 0x0000002400147c82 */ /* 0x000fe20008000000 */
[----:B------:R-:W-:Y:S01]  /*1bf0*/  UMOV UR12, UR36 ;  /* 0x00000024000c7c82 */ /* 0x000fe20008000000 */
[----:B------:R-:W-:Y:S01]  /*1c00*/  UMOV UR9, UR17 ;  /* 0x0000001100097c82 */ /* 0x000fe20008000000 */
[----:B------:R-:W-:Y:S01]  /*1c10*/  UMOV UR10, UR18 ;  /* 0x00000012000a7c82 */ /* 0x000fe20008000000 */
[----:B------:R1:W-:Y:S01]  /*1c20*/  UTMALDG.3D [UR16], [UR30], desc[UR26] ;  /* 0x00001a101e0075b4 */ /* 0x0003e20008011000 */
[----:B------:R-:W-:Y:S01]  /*1c30*/  UIADD3 UR24, UPT, UPT, UR24, 0x1, URZ ;  /* 0x0000000118187890 */ /* 0x000fe2000fffe0ff */
[----:B------:R-:W-:-:S03]  /*1c40*/  UMOV UR25, UR6 ;  /* 0x0000000600197c82 */ /* 0x000fc60008000000 */
[----:B------:R-:W-:Y:S01]  /*1c50*/  UISETP.NE.AND UP0, UPT, UR24, UR21, UPT ;  /* 0x000000151800728c */ /* 0x000fe2000bf05270 */
[----:B------:R1:W-:Y:S08]  /*1c60*/  UTMALDG.3D [UR8], [UR28], desc[UR26] ;  /* 0x00001a081c0075b4 */ /* 0x0003f00008011000 */
[----:B------:R-:W-:Y:S05]  /*1c70*/  BRA.U UP0, `(.L_x_31) ;  /* 0xfffffffd005c7547 */ /* 0x000fea000b83ffff */
.L_x_26:
[----:B-1----:R-:W-:Y:S01]  /*1c80*/  LEA R2, R14, UR4, 0x3 ;  /* 0x000000040e027c11 */ /* 0x002fe2000f8e18ff */
[----:B------:R-:W-:Y:S01]  /*1c90*/  NOP ;  /* 0x0000000000007918 */ /* 0x000fe20000000000 */
[----:B--2---:R-:W-:Y:S02]  /*1ca0*/  SHF.L.U32 R3, R12, 0x1f, RZ ;  /* 0x0000001f0c037819 */ /* 0x004fe400000006ff */
[----:B------:R-:W-:Y:S02]  /*1cb0*/  LEA R4, R14, UR4, 0x4 ;  /* 0x000000040e047c11 */ /* 0x000fe4000f8e20ff */
[----:B------:R-:W1:Y:S02]  /*1cc0*/  SYNCS.PHASECHK.TRANS64.TRYWAIT P0, [R2+URZ+0x70], R3 ;  /* 0x00007003020075a7 */ /* 0x000e6400080011ff */
[----:B-1----:R-:W-:Y:S05]  /*1cd0*/  @!P0 BRA `(.L_x_32) ;  /* 0x00000060004c8947 */ /* 0x002fea0003800000 */
.L_x_132:
[----:B------:R-:W2:Y:S01]  /*1ce0*/  LDS.128 R4, [R4+0x100] ;  /* 0x0001000004047984 */ /* 0x000ea20000000c00 */
[----:B---3--:R-:W-:Y:S01]  /*1cf0*/  ISETP.GE.AND P0, PT, R26, 0x1, PT ;  /* 0x000000011a00780c */ /* 0x008fe20003f06270 */
[----:B-1----:R-:W-:Y:S01]  /*1d00*/  VIADD R2, R2, 0x80 ;  /* 0x0000008002027836 */ /* 0x002fe20000000000 */
[----:B------:R-:W-:Y:S01]  /*1d10*/  @!PT LDS RZ, [RZ] ;  /* 0x00000000fffff984 */ /* 0x000fe20000000800 */
[----:B------:R-:W-:Y:S01]  /*1d20*/  @!PT LDS RZ, [RZ] ;  /* 0x00000000fffff984 */ /* 0x000fe20000000800 */
[----:B------:R-:W-:Y:S01]  /*1d30*/  @!PT LDS RZ, [RZ] ;  /* 0x00000000fffff984 */ /* 0x000fe20000000800 */
[----:B------:R-:W-:Y:S01]  /*1d40*/  @!PT LDS RZ, [RZ] ;  /* 0x00000000fffff984 */ /* 0x000fe20000000800 */
[----:B------:R1:W-:Y:S06]  /*1d50*/  MEMBAR.ALL.CTA ;  /* 0x0000000000007992 */ /* 0x0003ec0000008000 */
[----:B-1----:R-:W1:Y:S01]  /*1d60*/  FENCE.VIEW.ASYNC.S ;  /* 0x00000000000073c6 */ /* 0x002e620000000000 */
[----:B------:R-:W-:-:S04]  /*1d70*/  PRMT R2, RZ, 0x654, R2 ;  /* 0x00000654ff027816 */ /* 0x000fc80000000002 */
[----:B-1----:R1:W-:Y:S01]  /*1d80*/  SYNCS.ARRIVE.TRANS64.RED.A1T0 RZ, [R2+URZ], RZ ;  /* 0x000000ff02ff79a7 */ /* 0x0023e200081004ff */
[----:B--2---:R-:W-:-:S13]  /*1d90*/  LOP3.LUT P2, RZ, R6, 0x1, RZ, 0xc0, !PT ;  /* 0x0000000106ff7812 */ /* 0x004fda000784c0ff */
[----:B------:R-:W-:Y:S01]  /*1da0*/  @P2 SHF.R.U32.HI R3, RZ, 0x10, R5 ;  /* 0x00000010ff032819 */ /* 0x000fe20000011605 */
[----:B------:R-:W-:Y:S01]  /*1db0*/  VOTEU.ANY UP0, P2 ;  /* 0x0000000000ff7886 */ /* 0x000fe20001000100 */
[----:B------:R-:W-:Y:S02]  /*1dc0*/  @P2 MOV R13, R4 ;  /* 0x00000004000d2202 */ /* 0x000fe40000000f00 */
[----:B------:R-:W-:Y:S02]  /*1dd0*/  @P2 R2UR.BROADCAST UR8, R3 ;  /* 0x00000000030822ca */ /* 0x000fe400008e0000 */
[----:B------:R-:W-:-:S11]  /*1de0*/  @P2 LOP3.LUT R11, R5, 0xffff, RZ, 0xc0, !PT ;  /* 0x0000ffff050b2812 */ /* 0x000fd600078ec0ff */
[----:B------:R-:W-:Y:S01]  /*1df0*/  @UP0 UMOV UR36, UR8 ;  /* 0x0000000800240c82 */ /* 0x000fe20008000000 */
[----:B-1----:R-:W-:Y:S05]  /*1e00*/  @!P0 BRA `(.L_x_33) ;  /* 0x0000000000b88947 */ /* 0x002fea0003800000 */
[----:B------:R-:W4:Y:S01]  /*1e10*/  LDC.64 R4, c[0x0][0xb18] ;  /* 0x0002c600ff047b82 */ /* 0x000f220000000a00 */
[----:B------:R-:W-:-:S07]  /*1e20*/  ISETP.NE.AND P3, PT, R26, 0x1, PT ;  /* 0x000000011a00780c */ /* 0x000fce0003f65270 */
[----:B------:R-:W1:Y:S08]  /*1e30*/  LDC.64 R6, c[0x0][0xb10] ;  /* 0x0002c400ff067b82 */ /* 0x000e700000000a00 */
[----:B------:R-:W2:Y:S08]  /*1e40*/  LDC R16, c[0x0][0xb20] ;  /* 0x0002c800ff107b82 */ /* 0x000eb00000000800 */
[----:B------:R-:W3:Y:S01]  /*1e50*/  LDC R18, c[0x0][0xb0c] ;  /* 0x0002c300ff127b82 */ /* 0x000ee20000000800 */
[----:B----4-:R-:W-:Y:S01]  /*1e60*/  IMAD.HI.U32 R17, R0, R5, RZ ;  /* 0x0000000500117227 */ /* 0x010fe200078e00ff */
[----:B------:R-:W-:-:S03]  /*1e70*/  ISETP.NE.AND P0, PT, R4, 0x1, PT ;  /* 0x000000010400780c */ /* 0x000fc60003f05270 */
[----:B------:R-:W-:-:S03]  /*1e80*/  IMAD.HI.U32 R5, R11, R5, RZ ;  /* 0x000000050b057227 */ /* 0x000fc600078e00ff */
[----:B------:R-:W4:Y:S01]  /*1e90*/  LDC.64 R2, c[0x0][0xb28] ;  /* 0x0002ca00ff027b82 */ /* 0x000f220000000a00 */
[----:B-1----:R-:W-:-:S04]  /*1ea0*/  IMAD.HI.U32 R20, R9, R6, RZ ;  /* 0x0000000609147227 */ /* 0x002fc800078e00ff */
[----:B------:R-:W-:Y:S01]  /*1eb0*/  IMAD.HI.U32 R22, R13, R6, RZ ;  /* 0x000000060d167227 */ /* 0x000fe200078e00ff */
[----:B------:R-:W-:Y:S02]  /*1ec0*/  SHF.R.U32.HI R20, RZ, R7, R20 ;  /* 0x00000007ff147219 */ /* 0x000fe40000011614 */
[-C--:B--2---:R-:W-:Y:S02]  /*1ed0*/  SHF.R.U32.HI R17, RZ, R16.reuse, R17 ;  /* 0x00000010ff117219 */ /* 0x084fe40000011611 */
[----:B------:R-:W-:Y:S02]  /*1ee0*/  SHF.R.U32.HI R16, RZ, R16, R5 ;  /* 0x00000010ff107219 */ /* 0x000fe40000011605 */
[----:B------:R-:W-:Y:S02]  /*1ef0*/  SEL R17, R0, R17, !P0 ;  /* 0x0000001100117207 */ /* 0x000fe40004000000 */
[----:B------:R-:W-:Y:S02]  /*1f00*/  SHF.R.U32.HI R22, RZ, R7, R22 ;  /* 0x00000007ff167219 */ /* 0x000fe40000011616 */
[----:B---3--:R-:W-:-:S02]  /*1f10*/  ISETP.NE.AND P1, PT, R18, 0x1, PT ;  /* 0x000000011200780c */ /* 0x008fc40003f25270 */
[----:B------:R-:W-:Y:S02]  /*1f20*/  SEL R5, R11, R16, !P0 ;  /* 0x000000100b057207 */ /* 0x000fe40004000000 */
[----:B------:R-:W-:Y:S02]  /*1f30*/  SEL R19, R9, R20, !P1 ;  /* 0x0000001409137207 */ /* 0x000fe40004800000 */
[----:B------:R-:W-:Y:S01]  /*1f40*/  SEL R7, R13, R22, !P1 ;  /* 0x000000160d077207 */ /* 0x000fe20004800000 */
[----:B----4-:R-:W-:-:S04]  /*1f50*/  IMAD.HI.U32 R20, R17, R2, RZ ;  /* 0x0000000211147227 */ /* 0x010fc800078e00ff */
[----:B------:R-:W-:Y:S01]  /*1f60*/  IMAD.HI.U32 R6, R19, R2, RZ ;  /* 0x0000000213067227 */ /* 0x000fe200078e00ff */
[----:B------:R-:W-:-:S04]  /*1f70*/  @P3 SHF.R.U32.HI R17, RZ, R3, R20 ;  /* 0x00000003ff113219 */ /* 0x000fc80000011614 */
        /* <DEDUP_REMOVED lines=8> */
[----:B------:R-:W-:-:S04]  /*2000*/  @!P0 IMAD.HI.U32 R16, R7, R2, RZ ;  /* 0x0000000207108227 */ /* 0x000fc800078e00ff */
[----:B------:R-:W-:Y:S01]  /*2010*/  IMAD.MOV R2, RZ, RZ, -R6 ;  /* 0x000000ffff027224 */ /* 0x000fe200078e0a06 */
[----:B------:R-:W-:-:S03]  /*2020*/  @!P0 SHF.R.U32.HI R16, RZ, R3, R16 ;  /* 0x00000003ff108219 */ /* 0x000fc60000011610 */
[----:B------:R-:W-:Y:S01]  /*2030*/  IMAD R2, R26, R2, R5 ;  /* 0x000000021a027224 */ /* 0x000fe200078e0205 */
[----:B------:R-:W-:Y:S02]  /*2040*/  @!P0 SEL R3, R7, R16, !P3 ;  /* 0x0000001007038207 */ /* 0x000fe40005800000 */
[----:B------:R-:W-:-:S03]  /*2050*/  IADD3 R16, PT, PT, -R5, RZ, RZ ;  /* 0x000000ff05107210 */ /* 0x000fc60007ffe1ff */
[--C-:B------:R-:W-:Y:S02]  /*2060*/  @!P0 IMAD.IADD R6, R6, 0x1, -R3.reuse ;  /* 0x0000000106068824 */ /* 0x100fe400078e0a03 */
[----:B------:R-:W-:Y:S01]  /*2070*/  @!P0 IMAD R3, R2, R19, R3 ;  /* 0x0000001302038224 */ /* 0x000fe200078e0203 */
[----:B------:R-:W-:Y:S01]  /*2080*/  IADD3 R2, PT, PT, -R7, RZ, RZ ;  /* 0x000000ff07027210 */ /* 0x000fe20007ffe1ff */
[----:B------:R-:W-:Y:S02]  /*2090*/  @!P0 IMAD R5, R26, R6, R7 ;  /* 0x000000061a058224 */ /* 0x000fe400078e0207 */
[----:B------:R-:W-:Y:S02]  /*20a0*/  IMAD R11, R4, R16, R11 ;  /* 0x00000010040b7224 */ /* 0x000fe400078e020b */
[----:B------:R-:W-:Y:S02]  /*20b0*/  @!P0 IMAD.MOV.U32 R7, RZ, RZ, R3 ;  /* 0x000000ffff078224 */ /* 0x000fe400078e0003 */
[----:B------:R-:W-:-:S02]  /*20c0*/  IMAD R2, R18, R2, R13 ;  /* 0x0000000212027224 */ /* 0x000fc400078e020d */
[----:B------:R-:W-:Y:S02]  /*20d0*/  IMAD R11, R5, R4, R11 ;  /* 0x00000004050b7224 */ /* 0x000fe400078e020b */
[----:B------:R-:W-:Y:S02]  /*20e0*/  IMAD R13, R7, R18, R2 ;  /* 0x00000012070d7224 */ /* 0x000fe400078e0202 */
.L_x_33:
[----:B------:R-:W1:Y:S02]  /*20f0*/  LDCU UR8, c[0x0][0xb30] ;  /* 0x00016600ff0877ac */ /* 0x000e640008000800 */
[----:B-1----:R-:W-:-:S09]  /*2100*/  UISETP.NE.AND UP0, UPT, UR8, 0x1, UPT ;  /* 0x000000010800788c */ /* 0x002fd2000bf05270 */
[----:B------:R-:W-:Y:S05]  /*2110*/  BRA.U UP0, `(.L_x_34) ;  /* 0x0000000100407547 */ /* 0x000fea000b800000 */
[----:B------:R-:W1:Y:S08]  /*2120*/  LDC.64 R4, c[0x0][0xb10] ;  /* 0x0002c400ff047b82 */ /* 0x000e700000000a00 */
[----:B------:R-:W2:Y:S08]  /*2130*/  LDC.64 R2, c[0x0][0xb18] ;  /* 0x0002c600ff027b82 */ /* 0x000eb00000000a00 */
[----:B------:R-:W3:Y:S08]  /*2140*/  LDC R6, c[0x0][0xb20] ;  /* 0x0002c800ff067b82 */ /* 0x000ef00000000800 */
[----:B------:R-:W4:Y:S01]  /*2150*/  LDC R16, c[0x0][0xb0c] ;  /* 0x0002c300ff107b82 */ /* 0x000f220000000800 */
[----:B-1----:R-:W-:-:S05]  /*2160*/  IMAD.HI.U32 R4, R13, R4, RZ ;  /* 0x000000040d047227 */ /* 0x002fca00078e00ff */
[----:B------:R-:W-:Y:S01]  /*2170*/  SHF.R.U32.HI R4, RZ, R5, R4 ;  /* 0x00000005ff047219 */ /* 0x000fe20000011604 */
[----:B--2---:R-:W-:Y:S01]  /*2180*/  IMAD.HI.U32 R3, R11, R3, RZ ;  /* 0x000000030b037227 */ /* 0x004fe200078e00ff */
[----:B------:R-:W-:-:S04]  /*2190*/  ISETP.NE.AND P0, PT, R2, 0x1, PT ;  /* 0x000000010200780c */ /* 0x000fc80003f05270 */
[----:B---3--:R-:W-:-:S04]  /*21a0*/  SHF.R.U32.HI R6, RZ, R6, R3 ;  /* 0x00000006ff067219 */ /* 0x008fc80000011603 */
[----:B------:R-:W-:Y:S02]  /*21b0*/  SEL R3, R11, R6, !P0 ;  /* 0x000000060b037207 */ /* 0x000fe40004000000 */
[----:B----4-:R-:W-:-:S04]  /*21c0*/  ISETP.NE.AND P1, PT, R16, 0x1, PT ;  /* 0x000000011000780c */ /* 0x010fc80003f25270 */
[----:B------:R-:W-:-:S05]  /*21d0*/  SEL R4, R13, R4, !P1 ;  /* 0x000000040d047207 */ /* 0x000fca0004800000 */
[----:B------:R-:W-:Y:S02]  /*21e0*/  IMAD.IADD R5, R3, 0x1, -R4 ;  /* 0x0000000103057824 */ /* 0x000fe400078e0a04 */
[----:B------:R-:W-:Y:S02]  /*21f0*/  IMAD.IADD R3, R4, 0x1, -R3 ;  /* 0x0000000104037824 */ /* 0x000fe400078e0a03 */
[----:B------:R-:W-:Y:S02]  /*2200*/  IMAD R13, R5, R16, R13 ;  /* 0x00000010050d7224 */ /* 0x000fe400078e020d */
[----:B------:R-:W-:-:S07]  /*2210*/  IMAD R11, R3, R2, R11 ;  /* 0x00000002030b7224 */ /* 0x000fce00078e020b */
.L_x_34:
[----:B------:R-:W-:Y:S01]  /*2220*/  VIADD R14, R14, 0x1 ;  /* 0x000000010e0e7836 */ /* 0x000fe20000000000 */
[----:B------:R-:W-:Y:S01]  /*2230*/  PLOP3.LUT P1, PT, PT, PT, PT, 0x80, 0x8 ;  /* 0x000000000008781c */ /* 0x000fe20003f2f070 */
[----:B------:R-:W-:Y:S02]  /*2240*/  IMAD.IADD R21, R13, 0x1, R60 ;  /* 0x000000010d157824 */ /* 0x000fe400078e023c */
[----:B------:R-:W-:Y:S01]  /*2250*/  IMAD.IADD R20, R11, 0x1, R58 ;  /* 0x000000010b147824 */ /* 0x000fe200078e023a */
[----:B------:R-:W-:-:S04]  /*2260*/  ISETP.NE.AND P0, PT, R14, 0x2, PT ;  /* 0x000000020e00780c */ /* 0x000fc80003f05270 */
[----:B------:R-:W-:Y:S02]  /*2270*/  SEL R3, RZ, 0x1, P0 ;  /* 0x00000001ff037807 */ /* 0x000fe40000000000 */
[----:B------:R-:W-:Y:S02]  /*2280*/  SEL R14, R14, RZ, P0 ;  /* 0x000000ff0e0e7207 */ /* 0x000fe40000000000 */
[----:B------:R-:W-:Y:S01]  /*2290*/  LOP3.LUT R12, R12, R3, RZ, 0x3c, !PT ;  /* 0x000000030c0c7212 */ /* 0x000fe200078e3cff */
[----:B------:R-:W-:Y:S06]  /*22a0*/  @P2 BRA `(.L_x_35) ;  /* 0xfffffff000982947 */ /* 0x000fec000383ffff */
[----:B------:R-:W-:Y:S01]  /*22b0*/  UIADD3 UR5, UPT, UPT, UR4, 0x10, URZ ;  /* 0x0000001004057890 */ /* 0x000fe2000fffe0ff */
[----:B------:R-:W-:-:S03]  /*22c0*/  SHF.L.U32 R3, R15, 0x1f, RZ ;  /* 0x0000001f0f037819 */ /* 0x000fc600000006ff */
[----:B------:R-:W-:-:S09]  /*22d0*/  ULEA UR4, UR6, UR5, 0x3 ;  /* 0x0000000506047291 */ /* 0x000fd2000f8e18ff */
[----:B------:R-:W1:Y:S02]  /*22e0*/  SYNCS.PHASECHK.TRANS64.TRYWAIT P0, [UR4], R3 ;  /* 0x00000003ff0075a7 */ /* 0x000e640008001104 */
[----:B-1----:R-:W-:Y:S05]  /*22f0*/  @!P0 BRA `(.L_x_36) ;  /* 0x0000005800d88947 */ /* 0x002fea0003800000 */
.L_x_134:
[----:B------:R-:W-:-:S04]  /*2300*/  UIADD3 UR6, UPT, UPT, UR6, 0x1, URZ ;  /* 0x0000000106067890 */ /* 0x000fc8000fffe0ff */
[----:B------:R-:W-:-:S04]  /*2310*/  UISETP.NE.AND UP0, UPT, UR6, 0x2, UPT ;  /* 0x000000020600788c */ /* 0x000fc8000bf05270 */
[----:B------:R-:W-:Y:S02]  /*2320*/  USEL UR4, URZ, 0x1, UP0 ;  /* 0x00000001ff047887 */ /* 0x000fe40008000000 */
[----:B------:R-:W-:-:S04]  /*2330*/  USEL UR6, UR6, URZ, UP0 ;  /* 0x000000ff06067287 */ /* 0x000fc80008000000 */
[----:B------:R-:W-:Y:S01]  /*2340*/  ULEA UR6, UR6, UR5, 0x3 ;  /* 0x0000000506067291 */ /* 0x000fe2000f8e18ff */
[----:B-1----:R-:W-:-:S04]  /*2350*/  LOP3.LUT R3, R15, UR4, RZ, 0x3c, !PT ;  /* 0x000000040f037c12 */ /* 0x002fc8000f8e3cff */
[----:B------:R-:W-:Y:S01]  /*2360*/  SHF.L.U32 R3, R3, 0x1f, RZ ;  /* 0x0000001f03037819 */ /* 0x000fe200000006ff */
[----:B----4-:R-:W-:-:S07]  /*2370*/  IMAD.U32 R0, RZ, RZ, UR6 ;  /* 0x00000006ff007e24 */ /* 0x010fce000f8e00ff */
.L_x_37:
[----:B-1----:R1:W2:Y:S02]  /*2380*/  SYNCS.PHASECHK.TRANS64.TRYWAIT P0, [R0+URZ], R3 ;  /* 0x00000003000075a7 */ /* 0x0022a400080011ff */
[----:B--2---:R-:W-:Y:S05]  /*2390*/  @!P0 NANOSLEEP.SYNCS 0x989680 ;  /* 0x009896800000895d */ /* 0x004fea0003900000 */
[----:B------:R-:W2:Y:S02]  /*23a0*/  @!P0 SYNCS.PHASECHK.TRANS64 P0, [R0+URZ], R3 ;  /* 0x00000003000085a7 */ /* 0x000ea400080010ff */
[----:B--2---:R-:W-:Y:S05]  /*23b0*/  @P0 EXIT ;  /* 0x000000000000094d */ /* 0x004fea0003800000 */
[----:B------:R-:W-:Y:S05]  /*23c0*/  BRA `(.L_x_37) ;  /* 0xfffffffc00ec7947 */ /* 0x000fea000383ffff */
.L_x_17:
[----:B------:R-:W-:-:S04]  /*23d0*/  UISETP.NE.AND UP1, UPT, UR37, URZ, UPT ;  /* 0x000000ff2500728c */ /* 0x000fc8000bf25270 */
[----:B------:R-:W-:-:S09]  /*23e0*/  UISETP.NE.OR UP1, UPT, UR8, 0x1, UP1 ;  /* 0x000000010800788c */ /* 0x000fd20008f25670 */
[----:B------:R-:W-:Y:S05]  /*23f0*/  BRA.U UP1, `(.L_x_38) ;  /* 0x0000000501487547 */ /* 0x000fea000b800000 */
[----:B------:R-:W-:Y:S01]  /*2400*/  ISETP.NE.AND P2, PT, R2, RZ, PT ;  /* 0x000000ff0200720c */ /* 0x000fe20003f45270 */
[----:B------:R-:W-:Y:S01]  /*2410*/  IMAD.MOV.U32 R12, RZ, RZ, 0x1 ;  /* 0x00000001ff0c7424 */ /* 0x000fe200078e00ff */
[----:B------:R-:W-:Y:S02]  /*2420*/  CS2R R10, SRZ ;  /* 0x00000000000a7805 */ /* 0x000fe4000001ff00 */
[----:B------:R-:W-:Y:S01]  /*2430*/  CS2R R8, SRZ ;  /* 0x0000000000087805 */ /* 0x000fe2000001ff00 */
[----:B------:R-:W-:Y:S01]  /*2440*/  UMOV UR4, 0x400 ;  /* 0x0000040000047882 */ /* 0x000fe20000000000 */
[----:B------:R-:W-:Y:S01]  /*2450*/  UMOV UR6, URZ ;  /* 0x000000ff00067c82 */ /* 0x000fe20008000000 */
[----:B------:R-:W-:-:S12]  /*2460*/  ULEA UR37, UR37, UR4, 0x18 ;  /* 0x0000000425257291 */ /* 0x000fd8000f8ec0ff */
.L_x_42:
[----:B------:R-:W-:Y:S02]  /*2470*/  LEA R0, R8, UR37, 0x3 ;  /* 0x0000002508007c11 */ /* 0x000fe4000f8e18ff */
[----:B------:R-:W-:-:S03]  /*2480*/  SHF.L.U32 R5, R9, 0x1f, RZ ;  /* 0x0000001f09057819 */ /* 0x000fc600000006ff */
[----:B------:R-:W-:Y:S01]  /*2490*/  VIADD R4, R0, 0xe0 ;  /* 0x000000e000047836 */ /* 0x000fe20000000000 */
[----:B------:R-:W1:Y:S02]  /*24a0*/  SYNCS.PHASECHK.TRANS64.TRYWAIT P0, [R0+URZ+0xd0], R5 ;  /* 0x0000d005000075a7 */ /* 0x000e6400080011ff */
[----:B-1----:R-:W-:Y:S05]  /*24b0*/  @!P0 BRA `(.L_x_39) ;  /* 0x0000005800808947 */ /* 0x002fea0003800000 */
.L_x_135:
[----:B------:R-:W-:Y:S01]  /*24c0*/  ULEA UR5, UR6, UR37, 0x3 ;  /* 0x0000002506057291 */ /* 0x000fe2000f8e18ff */
[----:B------:R-:W-:Y:S02]  /*24d0*/  PRMT R4, RZ, 0x654, R4 ;  /* 0x00000654ff047816 */ /* 0x000fe40000000004 */
[----:B-1----:R-:W-:Y:S01]  /*24e0*/  SHF.L.U32 R5, R12, 0x1f, RZ ;  /* 0x0000001f0c057819 */ /* 0x002fe200000006ff */
[----:B------:R-:W-:Y:S01]  /*24f0*/  UIADD3 UR4, UPT, UPT, UR5, 0x70, URZ ;  /* 0x0000007005047890 */ /* 0x000fe2000fffe0ff */
[----:B------:R1:W-:Y:S05]  /*2500*/  SYNCS.ARRIVE.TRANS64.RED.A1T0 RZ, [R4+URZ], RZ ;  /* 0x000000ff04ff79a7 */ /* 0x0003ea00081004ff */
[----:B------:R-:W-:Y:S01]  /*2510*/  IMAD.U32 R7, RZ, RZ, UR4 ;  /* 0x00000004ff077e24 */ /* 0x000fe2000f8e00ff */
[----:B------:R-:W2:Y:S04]  /*2520*/  SYNCS.PHASECHK.TRANS64.TRYWAIT P0, [UR5+0x80], R5 ;  /* 0x00008005ff0075a7 */ /* 0x000ea80008001105 */
[----:B------:R-:W-:Y:S01]  /*2530*/  PRMT R6, R2, 0x654, R7 ;  /* 0x0000065402067816 */ /* 0x000fe20000000007 */
[----:B-1----:R-:W-:Y:S01]  /*2540*/  @!P2 IMAD.MOV.U32 R4, RZ, RZ, 0x10 ;  /* 0x00000010ff04a424 */ /* 0x002fe200078e00ff */
[----:B--2---:R-:W-:Y:S06]  /*2550*/  @!P0 BRA `(.L_x_40) ;  /* 0x00000058006c8947 */ /* 0x004fec0003800000 */
.L_x_137:
[----:B------:R-:W-:Y:S01]  /*2560*/  ULEA UR4, UR6, UR37, 0x4 ;  /* 0x0000002506047291 */ /* 0x000fe2000f8e20ff */
[----:B------:R-:W-:Y:S01]  /*2570*/  SEL R3, R6, R3, !P2 ;  /* 0x0000000306037207 */ /* 0x000fe20005000000 */
[----:B------:R-:W-:Y:S01]  /*2580*/  UIADD3 UR5, UPT, UPT, UR5, 0x70, URZ ;  /* 0x0000007005057890 */ /* 0x000fe2000fffe0ff */
[----:B-1----:R-:W-:Y:S01]  /*2590*/  LEA R0, R11, UR37, 0x3 ;  /* 0x000000250b007c11 */ /* 0x002fe2000f8e18ff */
[----:B------:R-:W-:Y:S01]  /*25a0*/  UIADD3 UR4, UPT, UPT, UR4, 0x100, URZ ;  /* 0x0000010004047890 */ /* 0x000fe2000fffe0ff */
[----:B------:R-:W-:Y:S01]  /*25b0*/  SHF.L.U32 R5, R10, 0x1f, RZ ;  /* 0x0000001f0a057819 */ /* 0x000fe200000006ff */
[----:B------:R1:W-:Y:S01]  /*25c0*/  @!P2 SYNCS.ARRIVE.TRANS64.RED RZ, [R3+URZ], R4 ;  /* 0x0000000403ffa9a7 */ /* 0x0003e200080004ff */
[----:B------:R-:W-:Y:S01]  /*25d0*/  UIADD3 UR6, UPT, UPT, UR6, 0x1, URZ ;  /* 0x0000000106067890 */ /* 0x000fe2000fffe0ff */
[----:B------:R-:W-:-:S03]  /*25e0*/  VIADD R8, R8, 0x1 ;  /* 0x0000000108087836 */ /* 0x000fc60000000000 */
[----:B------:R-:W-:Y:S02]  /*25f0*/  UISETP.NE.AND UP0, UPT, UR6, 0x2, UPT ;  /* 0x000000020600788c */ /* 0x000fe4000bf05270 */
[----:B------:R-:W-:Y:S06]  /*2600*/  UGETNEXTWORKID.BROADCAST [UR4], [UR5] ;  /* 0x00000000040073ca */ /* 0x000fec0008000100 */
[----:B------:R-:W-:Y:S01]  /*2610*/  USEL UR4, URZ, 0x1, UP0 ;  /* 0x00000001ff047887 */ /* 0x000fe20008000000 */
[----:B------:R-:W-:Y:S01]  /*2620*/  ISETP.NE.AND P0, PT, R8, 0x2, PT ;  /* 0x000000020800780c */ /* 0x000fe20003f05270 */
[----:B------:R-:W-:Y:S01]  /*2630*/  USEL UR6, UR6, URZ, UP0 ;  /* 0x000000ff06067287 */ /* 0x000fe20008000000 */
[----:B------:R-:W2:Y:S03]  /*2640*/  SYNCS.PHASECHK.TRANS64.TRYWAIT P1, [R0+URZ+0x70], R5 ;  /* 0x00007005000075a7 */ /* 0x000ea600080211ff */
[----:B------:R-:W-:Y:S01]  /*2650*/  LOP3.LUT R12, R12, UR4, RZ, 0x3c, !PT ;  /* 0x000000040c0c7c12 */ /* 0x000fe2000f8e3cff */
[----:B-12---:R-:W-:Y:S07]  /*2660*/  @!P1 BRA `(.L_x_41) ;  /* 0x0000005800409947 */ /* 0x006fee0003800000 */
.L_x_138:
[C---:B------:R-:W-:Y:S01]  /*2670*/  LEA R4, R11.reuse, UR37, 0x4 ;  /* 0x000000250b047c11 */ /* 0x040fe2000f8e20ff */
[----:B-1----:R-:W-:Y:S01]  /*2680*/  VIADD R0, R0, 0x80 ;  /* 0x0000008000007836 */ /* 0x002fe20000000000 */
[----:B------:R-:W-:Y:S01]  /*2690*/  SEL R8, R8, RZ, P0 ;  /* 0x000000ff08087207 */ /* 0x000fe20000000000 */
[----:B------:R-:W-:-:S03]  /*26a0*/  VIADD R11, R11, 0x1 ;  /* 0x000000010b0b7836 */ /* 0x000fc60000000000 */
[----:B------:R-:W1:Y:S01]  /*26b0*/  LDS.128 R4, [R4+0x100] ;  /* 0x0001000004047984 */ /* 0x000e620000000c00 */
[----:B------:R-:W-:Y:S02]  /*26c0*/  PRMT R0, RZ, 0x654, R0 ;  /* 0x00000654ff007816 */ /* 0x000fe40000000000 */
[C---:B------:R-:W-:Y:S01]  /*26d0*/  ISETP.NE.AND P1, PT, R11.reuse, 0x2, PT ;  /* 0x000000020b00780c */ /* 0x040fe20003f25270 */
[----:B------:R-:W-:Y:S01]  /*26e0*/  @!PT LDS RZ, [RZ] ;  /* 0x00000000fffff984 */ /* 0x000fe20000000800 */
[----:B------:R-:W-:Y:S01]  /*26f0*/  @!PT LDS RZ, [RZ] ;  /* 0x00000000fffff984 */ /* 0x000fe20000000800 */
[----:B------:R-:W-:Y:S01]  /*2700*/  @!PT LDS RZ, [RZ] ;  /* 0x00000000fffff984 */ /* 0x000fe20000000800 */
[----:B------:R-:W-:Y:S01]  /*2710*/  @!PT LDS RZ, [RZ] ;  /* 0x00000000fffff984 */ /* 0x000fe20000000800 */
[----:B------:R2:W-:Y:S06]  /*2720*/  MEMBAR.ALL.CTA ;  /* 0x0000000000007992 */ /* 0x0005ec0000008000 */
[----:B--2---:R-:W2:Y:S01]  /*2730*/  FENCE.VIEW.ASYNC.S ;  /* 0x00000000000073c6 */ /* 0x004ea20000000000 */
[----:B------:R-:W-:Y:S01]  /*2740*/  SEL R11, R11, RZ, P1 ;  /* 0x000000ff0b0b7207 */ /* 0x000fe20000800000 */
[----:B--2---:R2:W-:Y:S01]  /*2750*/  SYNCS.ARRIVE.TRANS64.RED.A1T0 RZ, [R0+URZ], RZ ;  /* 0x000000ff00ff79a7 */ /* 0x0045e200081004ff */
[----:B-1----:R-:W-:-:S02]  /*2760*/  LOP3.LUT P3, RZ, R6, 0x1, RZ, 0xc0, !PT ;  /* 0x0000000106ff7812 */ /* 0x002fc4000786c0ff */
[----:B------:R-:W-:-:S04]  /*2770*/  SEL R5, RZ, 0x1, P1 ;  /* 0x00000001ff057807 */ /* 0x000fc80000800000 */
[----:B------:R-:W-:Y:S02]  /*2780*/  LOP3.LUT R10, R10, R5, RZ, 0x3c, !PT ;  /* 0x000000050a0a7212 */ /* 0x000fe400078e3cff */
[----:B--2---:R-:W-:-:S04]  /*2790*/  SEL R0, RZ, 0x1, P0 ;  /* 0x00000001ff007807 */ /* 0x004fc80000000000 */
[----:B------:R-:W-:Y:S01]  /*27a0*/  LOP3.LUT R9, R9, R0, RZ, 0x3c, !PT ;  /* 0x0000000009097212 */ /* 0x000fe200078e3cff */
[----:B------:R-:W-:Y:S06]  /*27b0*/  @P3 BRA `(.L_x_42) ;  /* 0xfffffffc002c3947 */ /* 0x000fec000383ffff */
[----:B------:R-:W-:Y:S01]  /*27c0*/  ULEA UR5, UR6, UR37, 0x3 ;  /* 0x0000002506057291 */ /* 0x000fe2000f8e18ff */
[----:B------:R-:W-:-:S08]  /*27d0*/  SHF.L.U32 R3, R12, 0x1f, RZ ;  /* 0x0000001f0c037819 */ /* 0x000fd000000006ff */
[----:B------:R-:W1:Y:S02]  /*27e0*/  SYNCS.PHASECHK.TRANS64 P0, [UR5+0x80], R3 ;  /* 0x00008003ff0075a7 */ /* 0x000e640008001005 */
[----:B-1----:R-:W-:Y:S05]  /*27f0*/  @P0 BRA `(.L_x_43) ;  /* 0x0000000000080947 */ /* 0x002fea0003800000 */
[----:B------:R-:W1:Y:S02]  /*2800*/  SYNCS.PHASECHK.TRANS64.TRYWAIT P0, [UR5+0x80], R3 ;  /* 0x00008003ff0075a7 */ /* 0x000e640008001105 */
[----:B-1----:R-:W-:Y:S05]  /*2810*/  @!P0 BRA `(.L_x_44) ;  /* 0x0000005400e88947 */ /* 0x002fea0003800000 */
.L_x_43:
[----:B------:R-:W-:-:S04]  /*2820*/  UIADD3 UR4, UPT, UPT, UR6, 0x1, URZ ;  /* 0x0000000106047890 */ /* 0x000fc8000fffe0ff */
[----:B------:R-:W-:-:S04]  /*2830*/  UISETP.NE.AND UP0, UPT, UR4, 0x2, UPT ;  /* 0x000000020400788c */ /* 0x000fc8000bf05270 */
[----:B------:R-:W-:Y:S02]  /*2840*/  USEL UR7, URZ, 0x1, UP0 ;  /* 0x00000001ff077887 */ /* 0x000fe40008000000 */
[----:B------:R-:W-:-:S04]  /*2850*/  USEL UR4, UR4, URZ, UP0 ;  /* 0x000000ff04047287 */ /* 0x000fc80008000000 */
[----:B------:R-:W-:Y:S01]  /*2860*/  ULEA UR4, UR4, UR37, 0x3 ;  /* 0x0000002504047291 */ /* 0x000fe2000f8e18ff */
[----:B-1----:R-:W-:-:S04]  /*2870*/  LOP3.LUT R3, R12, UR7, RZ, 0x3c, !PT ;  /* 0x000000070c037c12 */ /* 0x002fc8000f8e3cff */
[----:B------:R-:W-:-:S04]  /*2880*/  SHF.L.U32 R0, R3, 0x1f, RZ ;  /* 0x0000001f03007819 */ /* 0x000fc800000006ff */
[----:B------:R-:W1:Y:S02]  /*2890*/  SYNCS.PHASECHK.TRANS64 P0, [UR4+0x80], R0 ;  /* 0x00008000ff0075a7 */ /* 0x000e640008001004 */
[----:B-1----:R-:W-:Y:S05]  /*28a0*/  @P0 EXIT ;  /* 0x000000000000094d */ /* 0x002fea0003800000 */
[----:B------:R-:W-:Y:S02]  /*28b0*/  SHF.L.U32 R3, R3, 0x1f, RZ ;  /* 0x0000001f03037819 */ /* 0x000fe400000006ff */
[----:B------:R-:W-:-:S07]  /*28c0*/  MOV R0, UR4 ;  /* 0x0000000400007c02 */ /* 0x000fce0008000f00 */
.L_x_45:
[----:B-1----:R1:W2:Y:S02]  /*28d0*/  SYNCS.PHASECHK.TRANS64.TRYWAIT P0, [R0+URZ+0x80], R3 ;  /* 0x00008003000075a7 */ /* 0x0022a400080011ff */
[----:B--2---:R-:W-:Y:S05]  /*28e0*/  @!P0 NANOSLEEP.SYNCS 0x989680 ;  /* 0x009896800000895d */ /* 0x004fea0003900000 */
[----:B------:R-:W2:Y:S02]  /*28f0*/  @!P0 SYNCS.PHASECHK.TRANS64 P0, [R0+URZ+0x80], R3 ;  /* 0x00008003000085a7 */ /* 0x000ea400080010ff */
[----:B--2---:R-:W-:Y:S05]  /*2900*/  @P0 EXIT ;  /* 0x000000000000094d */ /* 0x004fea0003800000 */
[----:B------:R-:W-:Y:S05]  /*2910*/  BRA `(.L_x_45) ;  /* 0xfffffffc00ec7947 */ /* 0x000fea000383ffff */
.L_x_38:
[----:B------:R-:W-:-:S09]  /*2920*/  UISETP.NE.AND UP1, UPT, UR8, URZ, UPT ;  /* 0x000000ff0800728c */ /* 0x000fd2000bf25270 */
[----:B------:R-:W-:Y:S05]  /*2930*/  BRA.U UP1, `(.L_x_46) ;  /* 0x0000000d01cc7547 */ /* 0x000fea000b800000 */
[----:B------:R-:W-:Y:S01]  /*2940*/  UMOV UR4, 0x40 ;  /* 0x0000004000047882 */ /* 0x000fe20000000000 */
[----:B------:R-:W-:Y:S01]  /*2950*/  NOP ;  /* 0x0000000000007918 */ /* 0x000fe20000000000 */
[----:B------:R-:W-:Y:S01]  /*2960*/  ULEA UR4, UR37, UR4, 0x18 ;  /* 0x0000000425047291 */ /* 0x000fe2000f8ec0ff */
[----:B------:R-:W-:Y:S02]  /*2970*/  UMOV UR5, 0x400 ;  /* 0x0000040000057882 */ /* 0x000fe40000000000 */
[----:B------:R-:W-:-:S06]  /*2980*/  ULEA UR37, UR37, UR5, 0x18 ;  /* 0x0000000525257291 */ /* 0x000fcc000f8ec0ff */
[----:B------:R-:W1:Y:S02]  /*2990*/  LDS.U8 R0, [UR4+0x1c] ;  /* 0x00001c04ff007984 */ /* 0x000e640008000000 */
[----:B-1----:R-:W-:-:S13]  /*29a0*/  ISETP.NE.AND P0, PT, R0, RZ, PT ;  /* 0x000000ff0000720c */ /* 0x002fda0003f05270 */
[----:B------:R-:W-:Y:S05]  /*29b0*/  @P0 BRA `(.L_x_47) ;  /* 0x0000000000580947 */ /* 0x000fea0003800000 */
[----:B------:R-:W-:-:S13]  /*29c0*/  ELECT P0, URZ, PT ;  /* 0x0000000000ff782f */ /* 0x000fda0003800000 */
[----:B------:R-:W-:Y:S05]  /*29d0*/  @!P0 BRA `(.L_x_48) ;  /* 0x0000000000608947 */ /* 0x000fea0003800000 */
[----:B------:R-:W-:Y:S01]  /*29e0*/  UMOV UR5, 0x10 ;  /* 0x0000001000057882 */ /* 0x000fe20000000000 */
[----:B------:R-:W-:Y:S01]  /*29f0*/  HFMA2 R0, -RZ, RZ, 0, 5.9604644775390625e-08 ;  /* 0x00000001ff007431 */ /* 0x000fe200000001ff */
[----:B------:R-:W-:-:S03]  /*2a00*/  MOV R2, 0xffff ;  /* 0x0000ffff00027802 */ /* 0x000fc60000000f00 */
[----:B------:R-:W-:Y:S04]  /*2a10*/  DEPBAR.LE SB1, 0x36 ;  /* 0x00009d800000791a */ /* 0x000fe80000000000 */
[----:B------:R-:W1:Y:S02]  /*2a20*/  UTCATOMSWS.FIND_AND_SET.ALIGN UP0, UR5, UR5 ;  /* 0x00000005000575e3 */ /* 0x000e640008000800 */
[----:B-1----:R-:W-:Y:S01]  /*2a30*/  MOV R3, UR5 ;  /* 0x0000000500037c02 */ /* 0x002fe20008000f00 */
[----:B------:R-:W-:Y:S06]  /*2a40*/  BRA.U UP0, `(.L_x_49) ;  /* 0x0000000100187547 */ /* 0x000fec000b800000 */
.L_x_50:
[----:B------:R-:W-:Y:S05]  /*2a50*/  NANOSLEEP 0x64 ;  /* 0x000000640000795d */ /* 0x000fea0003800000 */
[----:B------:R-:W-:-:S05]  /*2a60*/  UMOV UR5, 0x10 ;  /* 0x0000001000057882 */ /* 0x000fca0000000000 */
[----:B------:R-:W-:Y:S04]  /*2a70*/  DEPBAR.LE SB1, 0x36 ;  /* 0x00009d800000791a */ /* 0x000fe80000000000 */
[----:B------:R-:W1:Y:S02]  /*2a80*/  UTCATOMSWS.FIND_AND_SET.ALIGN UP0, UR5, UR5 ;  /* 0x00000005000575e3 */ /* 0x000e640008000800 */
[----:B-1----:R-:W-:Y:S01]  /*2a90*/  MOV R3, UR5 ;  /* 0x0000000500037c02 */ /* 0x002fe20008000f00 */
[----:B------:R-:W-:Y:S05]  /*2aa0*/  BRA.U !UP0, `(.L_x_50) ;  /* 0xfffffffd08e87547 */ /* 0x000fea000b83ffff */
.L_x_49:
[-C--:B------:R-:W-:Y:S02]  /*2ab0*/  SHF.L.U32 R2, R2, R3.reuse, RZ ;  /* 0x0000000302027219 */ /* 0x080fe400000006ff */
[----:B------:R-:W-:Y:S01]  /*2ac0*/  SHF.L.U32 R0, R0, R3, RZ ;  /* 0x0000000300007219 */ /* 0x000fe200000006ff */
[----:B------:R-:W-:Y:S02]  /*2ad0*/  IMAD.SHL.U32 R3, R3, 0x20, RZ ;  /* 0x0000002003037824 */ /* 0x000fe400078e00ff */
[----:B------:R1:W-:Y:S04]  /*2ae0*/  ATOMS.OR RZ, [UR4+0x14], R2 ;  /* 0x00001402ffff798c */ /* 0x0003e8000b000004 */
[----:B------:R1:W-:Y:S04]  /*2af0*/  ATOMS.OR RZ, [UR4+0x18], R0 ;  /* 0x00001800ffff798c */ /* 0x0003e8000b000004 */
[----:B------:R1:W-:Y:S01]  /*2b00*/  STS [UR37+0x120], R3 ;  /* 0x00012003ff007988 */ /* 0x0003e20008000825 */
[----:B------:R-:W-:Y:S05]  /*2b10*/  BRA `(.L_x_48) ;  /* 0x0000000000107947 */ /* 0x000fea0003800000 */
.L_x_47:
[----:B------:R-:W-:Y:S02]  /*2b20*/  MOV R0, 0xffffffff ;  /* 0xffffffff00007802 */ /* 0x000fe40000000f00 */
[----:B------:R-:W-:-:S03]  /*2b30*/  MOV R2, 0x2b60 ;  /* 0x00002b6000027802 */ /* 0x000fc60000000f00 */
[----:B------:R1:W-:Y:S04]  /*2b40*/  STS [UR37+0x120], R0 ;  /* 0x00012000ff007988 */ /* 0x0003e80008000825 */
[----:B-1-3-5:R-:W-:Y:S05]  /*2b50*/  CALL.REL.NOINC `($__internal_1_$__cuda_sm10x_tcgen05_guardrail_trap_phase_invalid_during_alloc) ;  /* 0x0000005c00307944 */ /* 0x02afea0003c00000 */
.L_x_48:
[----:B------:R-:W-:Y:S05]  /*2b60*/  WARPSYNC.ALL ;  /* 0x0000000000007948 */ /* 0x000fea0003800000 */
[----:B------:R-:W2:Y:S01]  /*2b70*/  S2UR UR5, SR_CgaCtaId ;  /* 0x00000000000579c3 */ /* 0x000ea20000008800 */
[----:B------:R-:W-:Y:S01]  /*2b80*/  UMOV UR4, 0x400 ;  /* 0x0000040000047882 */ /* 0x000fe20000000000 */
[----:B------:R-:W-:-:S06]  /*2b90*/  NOP ;  /* 0x0000000000007918 */ /* 0x000fcc0000000000 */
[----:B------:R-:W-:Y:S06]  /*2ba0*/  BAR.ARV 0x6, 0xa0 ;  /* 0x0182800000007b1d */ /* 0x000fec0000002000 */
[----:B------:R-:W4:Y:S01]  /*2bb0*/  LDCU UR7, c[0x0][0x38c] ;  /* 0x00007180ff0777ac */ /* 0x000f220008000800 */
[----:B------:R-:W-:Y:S01]  /*2bc0*/  IMAD.MOV.U32 R11, RZ, RZ, 0x1 ;  /* 0x00000001ff0b7424 */ /* 0x000fe200078e00ff */
[----:B------:R-:W-:Y:S01]  /*2bd0*/  CS2R R8, SRZ ;  /* 0x0000000000087805 */ /* 0x000fe2000001ff00 */
[----:B------:R-:W-:Y:S01]  /*2be0*/  IMAD.MOV.U32 R10, RZ, RZ, RZ ;  /* 0x000000ffff0a7224 */ /* 0x000fe200078e00ff */
[----:B------:R-:W3:Y:S01]  /*2bf0*/  LDCU UR6, c[0x0][0x38c] ;  /* 0x00007180ff0677ac */ /* 0x000ee20008000800 */
[----:B------:R-:W-:Y:S01]  /*2c00*/  UMOV UR15, URZ ;  /* 0x000000ff000f7c82 */ /* 0x000fe20008000000 */
[----:B------:R-:W-:Y:S01]  /*2c10*/  UMOV UR14, URZ ;  /* 0x000000ff000e7c82 */ /* 0x000fe20008000000 */
[----:B--2---:R-:W-:Y:S01]  /*2c20*/  ULEA UR5, UR5, UR4, 0x18 ;  /* 0x0000000405057291 */ /* 0x004fe2000f8ec0ff */
[----:B------:R-:W-:Y:S01]  /*2c30*/  UMOV UR24, 0x0 ;  /* 0x0000000000187882 */ /* 0x000fe20000000000 */
[----:B------:R-:W-:-:S02]  /*2c40*/  UMOV UR25, 0x4200490 ;  /* 0x0420049000197882 */ /* 0x000fc40000000000 */
[----:B------:R-:W-:Y:S02]  /*2c50*/  UIADD3 UR10, UPT, UPT, UR5, 0x4400, URZ ;  /* 0x00004400050a7890 */ /* 0x000fe4000fffe0ff */
[----:B------:R-:W-:Y:S02]  /*2c60*/  UIADD3 UR11, UPT, UPT, UR5, 0x8400, URZ ;  /* 0x00008400050b7890 */ /* 0x000fe4000fffe0ff */
[----:B----4-:R-:W-:Y:S01]  /*2c70*/  UIADD3 UR7, UPT, UPT, UR7, 0x3f, URZ ;  /* 0x0000003f07077890 */ /* 0x010fe2000fffe0ff */
[----:B-1----:R-:W1:Y:S01]  /*2c80*/  LDS R0, [UR5+0x120] ;  /* 0x00012005ff007984 */ /* 0x002e620008000800 */
[----:B------:R-:W-:Y:S02]  /*2c90*/  USHF.R.U32.HI UR10, URZ, 0x4, UR10 ;  /* 0x00000004ff0a7899 */ /* 0x000fe4000801160a */
[----:B------:R-:W-:Y:S02]  /*2ca0*/  USHF.R.S32.HI UR4, URZ, 0x1f, UR7 ;  /* 0x0000001fff047899 */ /* 0x000fe40008011407 */
[----:B------:R-:W-:-:S02]  /*2cb0*/  USHF.R.U32.HI UR11, URZ, 0x4, UR11 ;  /* 0x00000004ff0b7899 */ /* 0x000fc4000801160b */
[----:B------:R-:W-:Y:S02]  /*2cc0*/  ULEA.HI UR4, UR4, UR7, URZ, 0x6 ;  /* 0x0000000704047291 */ /* 0x000fe4000f8f30ff */
[----:B------:R-:W-:Y:S02]  /*2cd0*/  ULOP3.LUT UR10, UR10, 0x3fff, URZ, 0xc0, !UPT ;  /* 0x00003fff0a0a7892 */ /* 0x000fe4000f8ec0ff */
[----:B------:R-:W-:Y:S02]  /*2ce0*/  USHF.R.S32.HI UR4, URZ, 0x6, UR4 ;  /* 0x00000006ff047899 */ /* 0x000fe40008011404 */
[----:B------:R-:W-:Y:S02]  /*2cf0*/  ULOP3.LUT UR11, UR11, 0x3fff, URZ, 0xc0, !UPT ;  /* 0x00003fff0b0b7892 */ /* 0x000fe4000f8ec0ff */
[----:B------:R-:W-:Y:S01]  /*2d00*/  UISETP.LT.AND UP0, UPT, UR4, 0x1, UPT ;  /* 0x000000010400788c */ /* 0x000fe2000bf01270 */
[----:B------:R-:W-:Y:S01]  /*2d10*/  UMOV UR22, 0x0 ;  /* 0x0000000000167882 */ /* 0x000fe20000000000 */
[----:B------:R-:W-:-:S02]  /*2d20*/  UMOV UR23, 0x4200490 ;  /* 0x0420049000177882 */ /* 0x000fc40000000000 */
[----:B------:R-:W-:Y:S02]  /*2d30*/  USEL UR9, UR4, 0x1, !UP0 ;  /* 0x0000000104097887 */ /* 0x000fe4000c000000 */
[----:B------:R-:W-:Y:S02]  /*2d40*/  ULOP3.LUT UR10, UR10, 0x10000, URZ, 0xfc, !UPT ;  /* 0x000100000a0a7892 */ /* 0x000fe4000f8efcff */
[----:B------:R-:W-:Y:S02]  /*2d50*/  ULOP3.LUT UR11, UR11, 0x10000, URZ, 0xfc, !UPT ;  /* 0x000100000b0b7892 */ /* 0x000fe4000f8efcff */
[----:B------:R-:W-:Y:S02]  /*2d60*/  UIADD3 UR9, UPT, UPT, -UR9, URZ, URZ ;  /* 0x000000ff09097290 */ /* 0x000fe4000fffe1ff */
[----:B---3--:R-:W-:Y:S01]  /*2d70*/  UISETP.GE.AND UP3, UPT, UR6, 0x1, UPT ;  /* 0x000000010600788c */ /* 0x008fe2000bf66270 */
[----:B------:R-:W-:Y:S01]  /*2d80*/  UMOV UR20, 0x0 ;  /* 0x0000000000147882 */ /* 0x000fe20000000000 */
[----:B------:R-:W-:Y:S01]  /*2d90*/  UMOV UR21, 0x4200490 ;  /* 0x0420049000157882 */ /* 0x000fe20000000000 */
[----:B------:R-:W-:Y:S01]  /*2da0*/  UMOV UR18, 0x0 ;  /* 0x0000000000127882 */ /* 0x000fe20000000000 */
[----:B------:R-:W-:Y:S01]  /*2db0*/  UMOV UR19, 0x4200490 ;  /* 0x0420049000137882 */ /* 0x000fe20000000000 */
[----:B-1----:R-:W-:-:S15]  /*2dc0*/  R2UR UR16, R0 ;  /* 0x00000000001072ca */ /* 0x002fde00000e0000 */
.L_x_57:
[----:B------:R-:W-:Y:S02]  /*2dd0*/  LEA R0, R10, UR5, 0x3 ;  /* 0x000000050a007c11 */ /* 0x000fe4000f8e18ff */
[----:B------:R-:W-:Y:S02]  /*2de0*/  SHF.L.U32 R5, R9, 0x1f, RZ ;  /* 0x0000001f09057819 */ /* 0x000fe400000006ff */
[----:B------:R-:W-:Y:S01]  /*2df0*/  PLOP3.LUT P0, PT, PT, PT, UP3, 0x80, 0x8 ;  /* 0x000000000008781c */ /* 0x000fe20003f0f038 */
[----:B------:R-:W-:Y:S01]  /*2e00*/  VIADD R3, R0, 0x80 ;  /* 0x0000008000037836 */ /* 0x000fe20000000000 */
[----:B-1----:R-:W1:Y:S02]  /*2e10*/  SYNCS.PHASECHK.TRANS64.TRYWAIT P1, [R0+URZ+0x70], R5 ;  /* 0x00007005000075a7 */ /* 0x002e6400080211ff */
[----:B-1-3--:R-:W-:Y:S09]  /*2e20*/  @!P1 BRA `(.L_x_51) ;  /* 0x00000050007c9947 */ /* 0x00aff20003800000 */
.L_x_140:
[----:B------:R-:W-:Y:S01]  /*2e30*/  LEA R4, R10, UR5, 0x4 ;  /* 0x000000050a047c11 */ /* 0x000fe2000f8e20ff */
[----:B------:R-:W-:Y:S01]  /*2e40*/  @UP3 ULEA UR6, UR14, UR5, 0x3 ;  /* 0x000000050e063291 */ /* 0x000fe2000f8e18ff */
[----:B------:R-:W-:Y:S01]  /*2e50*/  PLOP3.LUT P2, PT, PT, PT, PT, 0x80, 0x8 ;  /* 0x000000000008781c */ /* 0x000fe20003f4f070 */
[----:B------:R-:W-:Y:S01]  /*2e60*/  ULEA UR7, UR15, UR5, 0x3 ;  /* 0x000000050f077291 */ /* 0x000fe2000f8e18ff */
[----:B------:R-:W-:Y:S02]  /*2e70*/  PRMT R3, RZ, 0x654, R3 ;  /* 0x00000654ff037816 */ /* 0x000fe40000000003 */
[----:B-1----:R-:W1:Y:S01]  /*2e80*/  LDS.128 R4, [R4+0x100] ;  /* 0x0001000004047984 */ /* 0x002e620000000c00 */
[----:B------:R-:W-:Y:S02]  /*2e90*/  @P0 SHF.L.U32 R2, R8, 0x1f, RZ ;  /* 0x0000001f08020819 */ /* 0x000fe400000006ff */
[----:B------:R-:W-:Y:S01]  /*2ea0*/  SHF.L.U32 R0, R11, 0x1f, RZ ;  /* 0x0000001f0b007819 */ /* 0x000fe200000006ff */
[----:B------:R-:W-:Y:S01]  /*2eb0*/  @!PT LDS RZ, [RZ] ;  /* 0x00000000fffff984 */ /* 0x000fe20000000800 */
[----:B------:R-:W-:Y:S01]  /*2ec0*/  @!PT LDS RZ, [RZ] ;  /* 0x00000000fffff984 */ /* 0x000fe20000000800 */
[----:B------:R-:W-:Y:S01]  /*2ed0*/  @!PT LDS RZ, [RZ] ;  /* 0x00000000fffff984 */ /* 0x000fe20000000800 */
[----:B------:R-:W-:Y:S01]  /*2ee0*/  @!PT LDS RZ, [RZ] ;  /* 0x00000000fffff984 */ /* 0x000fe20000000800 */
[----:B------:R2:W-:Y:S06]  /*2ef0*/  MEMBAR.ALL.CTA ;  /* 0x0000000000007992 */ /* 0x0005ec0000008000 */
[----:B--2---:R-:W2:Y:S02]  /*2f00*/  FENCE.VIEW.ASYNC.S ;  /* 0x00000000000073c6 */ /* 0x004ea40000000000 */
[----:B--2---:R2:W-:Y:S01]  /*2f10*/  SYNCS.ARRIVE.TRANS64.RED.A1T0 RZ, [R3+URZ], RZ ;  /* 0x000000ff03ff79a7 */ /* 0x0045e200081004ff */
[----:B------:R2:W3:Y:S01]  /*2f20*/  @P0 SYNCS.PHASECHK.TRANS64.TRYWAIT P2, [UR6], R2 ;  /* 0x00000002ff0005a7 */ /* 0x0004e20008041106 */
[----:B------:R-:W-:Y:S01]  /*2f30*/  ULEA.HI UR6, UR15, UR15, URZ, 0x1 ;  /* 0x0000000f0f067291 */ /* 0x000fe2000f8f08ff */
[----:B-1----:R-:W-:-:S03]  /*2f40*/  LOP3.LUT P1, RZ, R6, 0x1, RZ, 0xc0, !PT ;  /* 0x0000000106ff7812 */ /* 0x002fc6000782c0ff */
[----:B------:R-:W-:Y:S02]  /*2f50*/  USHF.L.U32 UR8, UR6, 0x6, URZ ;  /* 0x0000000606087899 */ /* 0x000fe400080006ff */
[----:B------:R-:W-:Y:S02]  /*2f60*/  ULOP3.LUT UR6, UR6, 0xffe, URZ, 0xc0, !UPT ;  /* 0x00000ffe06067892 */ /* 0x000fe4000f8ec0ff */
[----:B------:R-:W-:Y:S02]  /*2f70*/  ULOP3.LUT UR8, UR8, 0xffffff80, URZ, 0xc0, !UPT ;  /* 0xffffff8008087892 */ /* 0x000fe4000f8ec0ff */
[----:B------:R-:W-:Y:S02]  /*2f80*/  UIADD3 UR6, UPT, UPT, -UR6, UR15, URZ ;  /* 0x0000000f06067290 */ /* 0x000fe4000fffe1ff */
[----:B------:R-:W-:Y:S01]  /*2f90*/  UIADD3 UR8, UPT, UPT, UR16, UR8, URZ ;  /* 0x0000000810087290 */ /* 0x000fe2000fffe0ff */
[----:B------:R-:W1:Y:S03]  /*2fa0*/  SYNCS.PHASECHK.TRANS64.TRYWAIT P0, [UR7+0xb0], R0 ;  /* 0x0000b000ff0075a7 */ /* 0x000e660008001107 */
[----:B------:R-:W-:Y:S01]  /*2fb0*/  ULEA UR8, UR6, UR8, 0x14 ;  /* 0x0000000806087291 */ /* 0x000fe2000f8ea0ff */
[----:B-123--:R-:W-:Y:S11]  /*2fc0*/  @!P0 BRA `(.L_x_52) ;  /* 0x0000005000288947 */ /* 0x00eff60003800000 */
.L_x_142:
[----:B------:R-:W-:Y:S01]  /*2fd0*/  IADD3 R10, PT, PT, R10, 0x1, RZ ;  /* 0x000000010a0a7810 */ /* 0x000fe20007ffe0ff */
[----:B------:R-:W-:Y:S06]  /*2fe0*/  BRA.U !UP3, `(.L_x_53) ;  /* 0x000000010bc07547 */ /* 0x000fec000b800000 */
[----:B------:R-:W-:Y:S01]  /*2ff0*/  UPLOP3.LUT UP4, UPT, UPT, UPT, UPT, 0x40, 0x4 ;  /* 0x000000000004789c */ /* 0x000fe20003f8e870 */
[----:B------:R-:W-:Y:S01]  /*3000*/  UMOV UR13, UR9 ;  /* 0x00000009000d7c82 */ /* 0x000fe20008000000 */
[----:B------:R-:W-:Y:S01]  /*3010*/  UMOV UR12, UR4 ;  /* 0x00000004000c7c82 */ /* 0x000fe20008000000 */
[----:B------:R-:W-:-:S08]  /*3020*/  UMOV UR17, UR14 ;  /* 0x0000000e00117c82 */ /* 0x000fd00008000000 */
.L_x_56:
[----:B------:R-:W-:Y:S02]  /*3030*/  UIADD3 UR13, UPT, UPT, UR13, 0x1, URZ ;  /* 0x000000010d0d7890 */ /* 0x000fe4000fffe0ff */
[----:B--2---:R-:W-:Y:S02]  /*3040*/  ULEA UR6, UR17, UR5, 0x3 ;  /* 0x0000000511067291 */ /* 0x004fe4000f8e18ff */
[----:B------:R-:W-:Y:S01]  /*3050*/  UISETP.NE.AND UP0, UPT, UR13, URZ, UPT ;  /* 0x000000ff0d00728c */ /* 0x000fe2000bf05270 */
[----:B---3--:R-:W-:Y:S10]  /*3060*/  @P2 BRA `(.L_x_54) ;  /* 0x00000000000c2947 */ /* 0x008ff40003800000 */
[----:B-1----:R-:W-:Y:S04]  /*3070*/  SHF.L.U32 R3, R8, 0x1f, RZ ;  /* 0x0000001f08037819 */ /* 0x002fe800000006ff */
[----:B------:R-:W1:Y:S02]  /*3080*/  SYNCS.PHASECHK.TRANS64.TRYWAIT P0, [UR6], R3 ;  /* 0x00000003ff0075a7 */ /* 0x000e640008001106 */
[----:B-1----:R-:W-:Y:S05]  /*3090*/  @!P0 BRA `(.L_x_55) ;  /* 0x00000050000c8947 */ /* 0x002fea0003800000 */
.L_x_54:
[----:B------:R-:W-:Y:S01]  /*30a0*/  UISETP.NE.AND UP1, UPT, UR12, 0x1, UPT ;  /* 0x000000010c00788c */ /* 0x000fe2000bf25270 */
[----:B------:R-:W-:Y:S01]  /*30b0*/  PLOP3.LUT P2, PT, PT, PT, PT, 0x80, 0x8 ;  /* 0x000000000008781c */ /* 0x000fe20003f4f070 */
[----:B------:R-:W-:Y:S02]  /*30c0*/  UIADD3 UR14, UPT, UPT, UR17, 0x1, URZ ;  /* 0x00000001110e7890 */ /* 0x000fe4000fffe0ff */
[----:B------:R-:W-:Y:S02]  /*30d0*/  ULEA UR28, UR17, UR11, 0xa ;  /* 0x0000000b111c7291 */ /* 0x000fe4000f8e50ff */
[----:B------:R-:W-:Y:S01]  /*30e0*/  UISETP.NE.AND UP2, UPT, UR14, 0x2, UPT ;  /* 0x000000020e00788c */ /* 0x000fe2000bf45270 */
[----:B------:R-:W-:Y:S01]  /*30f0*/  PLOP3.LUT P0, PT, PT, PT, UP1, 0x80, 0x8 ;  /* 0x000000000008781c */ /* 0x000fe20003f0f018 */
[----:B------:R-:W-:Y:S02]  /*3100*/  UIADD3 UR40, UPT, UPT, UR28, 0x2, URZ ;  /* 0x000000021c287890 */ /* 0x000fe4000fffe0ff */
[----:B------:R-:W-:Y:S02]  /*3110*/  USEL UR27, URZ, 0x1, UP2 ;  /* 0x00000001ff1b7887 */ /* 0x000fe40009000000 */
[----:B------:R-:W-:Y:S02]  /*3120*/  USEL UR14, UR14, URZ, UP2 ;  /* 0x000000ff0e0e7287 */ /* 0x000fe40009000000 */
[----:B------:R-:W-:Y:S02]  /*3130*/  UIADD3 UR36, UPT, UPT, UR28, 0x4, URZ ;  /* 0x000000041c247890 */ /* 0x000fe4000fffe0ff */
[----:B------:R-:W-:Y:S01]  /*3140*/  @UP1 ULEA UR26, UR14, UR5, 0x3 ;  /* 0x000000050e1a1291 */ /* 0x000fe2000f8e18ff */
[----:B------:R-:W-:Y:S01]  /*3150*/  LOP3.LUT R8, R8, UR27, RZ, 0x3c, !PT ;  /* 0x0000001b08087c12 */ /* 0x000fe2000f8e3cff */
[----:B------:R-:W-:Y:S02]  /*3160*/  UIADD3 UR32, UPT, UPT, UR28, 0x6, URZ ;  /* 0x000000061c207890 */ /* 0x000fe4000fffe0ff */
[----:B------:R-:W-:Y:S01]  /*3170*/  UIADD3 UR6, UPT, UPT, UR6, 0x10, URZ ;  /* 0x0000001006067890 */ /* 0x000fe2000fffe0ff */
[----:B-1----:R-:W-:Y:S01]  /*3180*/  @P0 SHF.L.U32 R0, R8, 0x1f, RZ ;  /* 0x0000001f08000819 */ /* 0x002fe200000006ff */
[----:B------:R-:W-:Y:S01]  /*3190*/  UIADD3 UR12, UPT, UPT, UR12, -0x1, URZ ;  /* 0xffffffff0c0c7890 */ /* 0x000fe2000fffe0ff */
[----:B------:R-:W-:Y:S02]  /*31a0*/  UMOV UR29, 0x40004040 ;  /* 0x40004040001d7882 */ /* 0x000fe40000000000 */
[----:B------:R2:W3:Y:S01]  /*31b0*/  @P0 SYNCS.PHASECHK.TRANS64.TRYWAIT P2, [UR26], R0 ;  /* 0x00000000ff0005a7 */ /* 0x0004e2000804111a */
[----:B------:R-:W-:Y:S01]  /*31c0*/  ULEA UR26, UR17, UR10, 0x9 ;  /* 0x0000000a111a7291 */ /* 0x000fe2000f8e48ff */
[----:B------:R-:W-:Y:S01]  /*31d0*/  UMOV UR27, 0x40004040 ;  /* 0x40004040001b7882 */ /* 0x000fe20000000000 */
[----:B------:R-:W-:Y:S02]  /*31e0*/  UMOV UR41, 0x40004040 ;  /* 0x4000404000297882 */ /* 0x000fe40000000000 */
[----:B------:R-:W-:Y:S02]  /*31f0*/  UIADD3 UR38, UPT, UPT, UR26, 0x2, URZ ;  /* 0x000000021a267890 */ /* 0x000fe4000fffe0ff */
[----:B------:R-:W-:Y:S02]  /*3200*/  UIADD3 UR34, UPT, UPT, UR26, 0x4, URZ ;  /* 0x000000041a227890 */ /* 0x000fe4000fffe0ff */
[----:B------:R-:W-:Y:S01]  /*3210*/  UIADD3 UR30, UPT, UPT, UR26, 0x6, URZ ;  /* 0x000000061a1e7890 */ /* 0x000fe2000fffe0ff */
[----:B------:R2:W-:Y:S01]  /*3220*/  UTCHMMA gdesc[UR26], gdesc[UR28], tmem[UR8], tmem[UR24], idesc[UR25], UP4 ;  /* 0x00ff181c1a0075ea */ /* 0x0005e2000a000008 */
[----:B------:R-:W-:Y:S01]  /*3230*/  UPLOP3.LUT UP4, UPT, UPT, UPT, UPT, 0x80, 0x8 ;  /* 0x000000000008789c */ /* 0x000fe20003f8f070 */
[----:B------:R-:W-:Y:S01]  /*3240*/  UMOV UR39, 0x40004040 ;  /* 0x4000404000277882 */ /* 0x000fe20000000000 */
[----:B------:R-:W-:Y:S01]  /*3250*/  UMOV UR37, 0x40004040 ;  /* 0x4000404000257882 */ /* 0x000fe20000000000 */
[----:B------:R2:W-:Y:S01]  /*3260*/  UTCHMMA gdesc[UR38], gdesc[UR40], tmem[UR8], tmem[UR22], idesc[UR23], UPT ;  /* 0x00ff1628260075ea */ /* 0x0005e2000b800008 */
[----:B------:R-:W-:Y:S01]  /*3270*/  UMOV UR35, 0x40004040 ;  /* 0x4000404000237882 */ /* 0x000fe20000000000 */
[----:B------:R-:W-:Y:S01]  /*3280*/  UMOV UR33, 0x40004040 ;  /* 0x4000404000217882 */ /* 0x000fe20000000000 */
[----:B------:R-:W-:Y:S01]  /*3290*/  UMOV UR31, 0x40004040 ;  /* 0x40004040001f7882 */ /* 0x000fe20000000000 */
[----:B------:R2:W-:Y:S01]  /*32a0*/  UTCHMMA gdesc[UR34], gdesc[UR36], tmem[UR8], tmem[UR20], idesc[UR21], UPT ;  /* 0x00ff1424220075ea */ /* 0x0005e2000b800008 */
[----:B------:R2:W-:Y:S01]  /*32b0*/  UTCHMMA gdesc[UR30], gdesc[UR32], tmem[UR8], tmem[UR18], idesc[UR19], UPT ;  /* 0x00ff12201e0075ea */ /* 0x0005e2000b800008 */
[----:B------:R2:W-:Y:S01]  /*32c0*/  UTCBAR [UR6], URZ ;  /* 0x000000ff060073e9 */ /* 0x0005e200080000ff */
[----:B------:R-:W-:Y:S01]  /*32d0*/  UMOV UR17, UR14 ;  /* 0x0000000e00117c82 */ /* 0x000fe20008000000 */
[----:B------:R-:W-:Y:S05]  /*32e0*/  BRA.U UP0, `(.L_x_56) ;  /* 0xfffffffd00507547 */ /* 0x000fea000b83ffff */
.L_x_53:
[----:B------:R-:W-:Y:S01]  /*32f0*/  UIADD3 UR15, UPT, UPT, UR15, 0x1, URZ ;  /* 0x000000010f0f7890 */ /* 0x000fe2000fffe0ff */
[C---:B------:R-:W-:Y:S01]  /*3300*/  ISETP.NE.AND P0, PT, R10.reuse, 0x2, PT ;  /* 0x000000020a00780c */ /* 0x040fe20003f05270 */
[----:B------:R-:W-:Y:S02]  /*3310*/  UIADD3 UR7, UPT, UPT, UR7, 0x90, URZ ;  /* 0x0000009007077890 */ /* 0x000fe4000fffe0ff */
[----:B------:R-:W-:Y:S01]  /*3320*/  UISETP.NE.AND UP0, UPT, UR15, 0x4, UPT ;  /* 0x000000040f00788c */ /* 0x000fe2000bf05270 */
[----:B-12---:R-:W-:Y:S02]  /*3330*/  SEL R0, RZ, 0x1, P0 ;  /* 0x00000001ff007807 */ /* 0x006fe40000000000 */
[----:B------:R-:W-:Y:S01]  /*3340*/  SEL R10, R10, RZ, P0 ;  /* 0x000000ff0a0a7207 */ /* 0x000fe20000000000 */
[----:B------:R-:W-:Y:S01]  /*3350*/  USEL UR6, URZ, 0x1, UP0 ;  /* 0x00000001ff067887 */ /* 0x000fe20008000000 */
[----:B------:R-:W-:Y:S01]  /*3360*/  LOP3.LUT R9, R9, R0, RZ, 0x3c, !PT ;  /* 0x0000000009097212 */ /* 0x000fe200078e3cff */
[----:B------:R-:W-:Y:S01]  /*3370*/  USEL UR15, UR15, URZ, UP0 ;  /* 0x000000ff0f0f7287 */ /* 0x000fe20008000000 */
[----:B------:R1:W-:Y:S03]  /*3380*/  UTCBAR [UR7], URZ ;  /* 0x000000ff070073e9 */ /* 0x0003e600080000ff */
[----:B------:R-:W-:Y:S01]  /*3390*/  LOP3.LUT R11, R11, UR6, RZ, 0x3c, !PT ;  /* 0x000000060b0b7c12 */ /* 0x000fe2000f8e3cff */
[----:B------:R-:W-:Y:S07]  /*33a0*/  @P1 BRA `(.L_x_57) ;  /* 0xfffffff800881947 */ /* 0x000fee000383ffff */
[----:B------:R-:W2:Y:S01]  /*33b0*/  S2UR UR4, SR_CgaCtaId ;  /* 0x00000000000479c3 */ /* 0x000ea20000008800 */
[----:B------:R-:W-:Y:S01]  /*33c0*/  ELECT P0, URZ, PT ;  /* 0x0000000000ff782f */ /* 0x000fe20003800000 */
[----:B------:R-:W-:Y:S01]  /*33d0*/  IMAD.MOV.U32 R0, RZ, RZ, 0x1 ;  /* 0x00000001ff007424 */ /* 0x000fe200078e00ff */
[----:B------:R-:W-:Y:S01]  /*33e0*/  UIADD3 UR5, UPT, UPT, UR5, 0xb0, URZ ;  /* 0x000000b005057890 */ /* 0x000fe2000fffe0ff */
[----:B------:R-:W-:Y:S01]  /*33f0*/  SHF.L.U32 R3, R11, 0x1f, RZ ;  /* 0x0000001f0b037819 */ /* 0x000fe200000006ff */
[----:B------:R-:W-:-:S03]  /*3400*/  UMOV UR6, 0x40 ;  /* 0x0000004000067882 */ /* 0x000fc60000000000 */
[----:B------:R-:W-:Y:S01]  /*3410*/  UVIRTCOUNT.DEALLOC.SMPOOL 0x80 ;  /* 0x000000800000784c */ /* 0x000fe20000000000 */
[----:B--2---:R-:W-:Y:S02]  /*3420*/  ULEA UR4, UR4, UR6, 0x18 ;  /* 0x0000000604047291 */ /* 0x004fe4000f8ec0ff */
[----:B------:R-:W-:-:S07]  /*3430*/  ULEA UR6, UR15, UR5, 0x3 ;  /* 0x000000050f067291 */ /* 0x000fce000f8e18ff */
[----:B------:R2:W-:Y:S02]  /*3440*/  @P0 STS.U8 [UR4+0x1c], R0 ;  /* 0x00001c00ff000988 */ /* 0x0005e40008000004 */
[----:B------:R-:W4:Y:S02]  /*3450*/  SYNCS.PHASECHK.TRANS64.TRYWAIT P0, [UR6], R3 ;  /* 0x00000003ff0075a7 */ /* 0x000f240008001106 */
[----:B--2-4-:R-:W-:Y:S05]  /*3460*/  @!P0 BRA `(.L_x_58) ;  /* 0x0000004c00308947 */ /* 0x014fea0003800000 */
.L_x_145:
[----:B-1----:R-:W-:-:S04]  /*3470*/  UIADD3 UR7, UPT, UPT, UR15, 0x1, URZ ;  /* 0x000000010f077890 */ /* 0x002fc8000fffe0ff */
[----:B------:R-:W-:-:S04]  /*3480*/  UISETP.NE.AND UP0, UPT, UR7, 0x4, UPT ;  /* 0x000000040700788c */ /* 0x000fc8000bf05270 */
[----:B------:R-:W-:Y:S02]  /*3490*/  USEL UR8, URZ, 0x1, UP0 ;  /* 0x00000001ff087887 */ /* 0x000fe40008000000 */
[----:B------:R-:W-:-:S04]  /*34a0*/  USEL UR7, UR7, URZ, UP0 ;  /* 0x000000ff07077287 */ /* 0x000fc80008000000 */
[----:B------:R-:W-:Y:S01]  /*34b0*/  ULEA UR6, UR7, UR5, 0x3 ;  /* 0x0000000507067291 */ /* 0x000fe2000f8e18ff */
[----:B------:R-:W-:-:S04]  /*34c0*/  LOP3.LUT R2, R11, UR8, RZ, 0x3c, !PT ;  /* 0x000000080b027c12 */ /* 0x000fc8000f8e3cff */
[----:B--2---:R-:W-:-:S04]  /*34d0*/  SHF.L.U32 R3, R2, 0x1f, RZ ;  /* 0x0000001f02037819 */ /* 0x004fc800000006ff */
[----:B------:R-:W1:Y:S02]  /*34e0*/  SYNCS.PHASECHK.TRANS64.TRYWAIT P0, [UR6], R3 ;  /* 0x00000003ff0075a7 */ /* 0x000e640008001106 */
[----:B-1----:R-:W-:Y:S05]  /*34f0*/  @!P0 BRA `(.L_x_59) ;  /* 0x0000004c00248947 */ /* 0x002fea0003800000 */
.L_x_147:
[----:B------:R-:W-:-:S04]  /*3500*/  UIADD3 UR7, UPT, UPT, UR7, 0x1, URZ ;  /* 0x0000000107077890 */ /* 0x000fc8000fffe0ff */
[----:B------:R-:W-:-:S04]  /*3510*/  UISETP.NE.AND UP0, UPT, UR7, 0x4, UPT ;  /* 0x000000040700788c */ /* 0x000fc8000bf05270 */
[----:B------:R-:W-:Y:S02]  /*3520*/  USEL UR8, URZ, 0x1, UP0 ;  /* 0x00000001ff087887 */ /* 0x000fe40008000000 */
[----:B------:R-:W-:-:S04]  /*3530*/  USEL UR7, UR7, URZ, UP0 ;  /* 0x000000ff07077287 */ /* 0x000fc80008000000 */
[----:B------:R-:W-:Y:S01]  /*3540*/  ULEA UR6, UR7, UR5, 0x3 ;  /* 0x0000000507067291 */ /* 0x000fe2000f8e18ff */
[----:B------:R-:W-:-:S04]  /*3550*/  LOP3.LUT R2, R2, UR8, RZ, 0x3c, !PT ;  /* 0x0000000802027c12 */ /* 0x000fc8000f8e3cff */
[----:B-1----:R-:W-:-:S04]  /*3560*/  SHF.L.U32 R3, R2, 0x1f, RZ ;  /* 0x0000001f02037819 */ /* 0x002fc800000006ff */
[----:B------:R-:W1:Y:S02]  /*3570*/  SYNCS.PHASECHK.TRANS64.TRYWAIT P0, [UR6], R3 ;  /* 0x00000003ff0075a7 */ /* 0x000e640008001106 */
[----:B-1----:R-:W-:Y:S05]  /*3580*/  @!P0 BRA `(.L_x_60) ;  /* 0x0000004c00188947 */ /* 0x002fea0003800000 */
.L_x_149:
[----:B------:R-:W-:-:S04]  /*3590*/  UIADD3 UR7, UPT, UPT, UR7, 0x1, URZ ;  /* 0x0000000107077890 */ /* 0x000fc8000fffe0ff */
[----:B------:R-:W-:-:S04]  /*35a0*/  UISETP.NE.AND UP0, UPT, UR7, 0x4, UPT ;  /* 0x000000040700788c */ /* 0x000fc8000bf05270 */
[----:B------:R-:W-:Y:S02]  /*35b0*/  USEL UR6, URZ, 0x1, UP0 ;  /* 0x00000001ff067887 */ /* 0x000fe40008000000 */
[----:B------:R-:W-:-:S04]  /*35c0*/  USEL UR7, UR7, URZ, UP0 ;  /* 0x000000ff07077287 */ /* 0x000fc80008000000 */
[----:B------:R-:W-:Y:S01]  /*35d0*/  ULEA UR7, UR7, UR5, 0x3 ;  /* 0x0000000507077291 */ /* 0x000fe2000f8e18ff */
[----:B-1----:R-:W-:-:S04]  /*35e0*/  LOP3.LUT R3, R2, UR6, RZ, 0x3c, !PT ;  /* 0x0000000602037c12 */ /* 0x002fc8000f8e3cff */
[----:B------:R-:W-:-:S04]  /*35f0*/  SHF.L.U32 R3, R3, 0x1f, RZ ;  /* 0x0000001f03037819 */ /* 0x000fc800000006ff */
[----:B------:R-:W1:Y:S02]  /*3600*/  SYNCS.PHASECHK.TRANS64.TRYWAIT P0, [UR7], R3 ;  /* 0x00000003ff0075a7 */ /* 0x000e640008001107 */
[----:B-1----:R-:W-:Y:S05]  /*3610*/  @!P0 BRA `(.L_x_61) ;  /* 0x0000004c000c8947 */ /* 0x002fea0003800000 */
.L_x_151:
[----:B------:R-:W-:Y:S01]  /*3620*/  NOP ;  /* 0x0000000000007918 */ /* 0x000fe20000000000 */
[----:B-1----:R-:W1:Y:S01]  /*3630*/  LDS R0, [UR4+0x14] ;  /* 0x00001404ff007984 */ /* 0x002e620008000800 */
[----:B------:R-:W-:Y:S01]  /*3640*/  ULOP3.LUT UR6, UR16, 0xffff, URZ, 0xc0, !UPT ;  /* 0x0000ffff10067892 */ /* 0x000fe2000f8ec0ff */
[----:B------:R-:W-:Y:S01]  /*3650*/  UMOV UR8, 0xffff ;  /* 0x0000ffff00087882 */ /* 0x000fe20000000000 */
[----:B------:R-:W-:Y:S02]  /*3660*/  UMOV UR5, 0x1 ;  /* 0x0000000100057882 */ /* 0x000fe40000000000 */
[----:B------:R-:W-:-:S04]  /*3670*/  USHF.R.U32.HI UR6, URZ, 0x5, UR6 ;  /* 0x00000005ff067899 */ /* 0x000fc80008011606 */
[----:B------:R-:W-:Y:S02]  /*3680*/  USHF.L.U32 UR8, UR8, UR6, URZ ;  /* 0x0000000608087299 */ /* 0x000fe400080006ff */
[----:B------:R-:W-:-:S04]  /*3690*/  USHF.L.U32 UR5, UR5, UR6, URZ ;  /* 0x0000000605057299 */ /* 0x000fc800080006ff */
[----:B-1----:R-:W-:-:S04]  /*36a0*/  LOP3.LUT R0, R0, UR8, RZ, 0xc0, !PT ;  /* 0x0000000800007c12 */ /* 0x002fc8000f8ec0ff */
[----:B------:R-:W-:-:S13]  /*36b0*/  ISETP.NE.AND P0, PT, R0, UR8, PT ;  /* 0x0000000800007c0c */ /* 0x000fda000bf05270 */
[----:B------:R-:W-:Y:S05]  /*36c0*/  @P0 BRA `(.L_x_62) ;  /* 0x0000000000580947 */ /* 0x000fea0003800000 */
[----:B------:R-:W1:Y:S02]  /*36d0*/  LDS R0, [UR4+0x18] ;  /* 0x00001804ff007984 */ /* 0x000e640008000800 */
[----:B-1----:R-:W-:-:S04]  /*36e0*/  LOP3.LUT R0, R0, UR5, RZ, 0xc0, !PT ;  /* 0x0000000500007c12 */ /* 0x002fc8000f8ec0ff */
[----:B------:R-:W-:-:S13]  /*36f0*/  ISETP.NE.AND P0, PT, R0, UR5, PT ;  /* 0x0000000500007c0c */ /* 0x000fda000bf05270 */
[----:B------:R-:W-:Y:S05]  /*3700*/  @P0 BRA `(.L_x_63) ;  /* 0x00000000003c0947 */ /* 0x000fea0003800000 */
[----:B------:R-:W1:Y:S01]  /*3710*/  S2R R2, SR_LANEID ;  /* 0x0000000000027919 */ /* 0x000e620000000000 */
[----:B------:R-:W-:Y:S01]  /*3720*/  ULOP3.LUT UR8, URZ, UR8, URZ, 0x33, !UPT ;  /* 0x00000008ff087292 */ /* 0x000fe2000f8e33ff */
[----:B------:R-:W-:Y:S01]  /*3730*/  LOP3.LUT R4, RZ, UR5, RZ, 0x33, !PT ;  /* 0x00000005ff047c12 */ /* 0x000fe2000f8e33ff */
[----:B------:R-:W-:Y:S02]  /*3740*/  VOTEU.ANY UR7, UPT, PT ;  /* 0x0000000000077886 */ /* 0x000fe400038e0100 */
[----:B------:R-:W-:Y:S01]  /*3750*/  UFLO.U32 UR7, UR7 ;  /* 0x00000007000772bd */ /* 0x000fe200080e0000 */
[----:B------:R-:W2:Y:S01]  /*3760*/  REDUX UR5, R4 ;  /* 0x00000000040573c4 */ /* 0x000ea20000000000 */
[----:B------:R-:W-:-:S06]  /*3770*/  IMAD.U32 R0, RZ, RZ, UR8 ;  /* 0x00000008ff007e24 */ /* 0x000fcc000f8e00ff */
[----:B------:R4:W-:Y:S01]  /*3780*/  UTCATOMSWS.AND URZ, UR8 ;  /* 0x0000000800ff79e3 */ /* 0x0009e20008000000 */
[----:B------:R-:W3:Y:S01]  /*3790*/  REDUX UR6, R0 ;  /* 0x00000000000673c4 */ /* 0x000ee20000000000 */
[----:B-1----:R-:W-:Y:S01]  /*37a0*/  ISETP.EQ.U32.AND P0, PT, R2, UR7, PT ;  /* 0x0000000702007c0c */ /* 0x002fe2000bf02070 */
[----:B--2---:R-:W-:Y:S01]  /*37b0*/  IMAD.U32 R2, RZ, RZ, UR5 ;  /* 0x00000005ff027e24 */ /* 0x004fe2000f8e00ff */
[----:B---3--:R-:W-:-:S11]  /*37c0*/  MOV R3, UR6 ;  /* 0x0000000600037c02 */ /* 0x008fd60008000f00 */
[----:B------:R4:W-:Y:S04]  /*37d0*/  @P0 ATOMS.AND RZ, [UR4+0x14], R3 ;  /* 0x00001403ffff098c */ /* 0x0009e8000a800004 */
[----:B------:R4:W-:Y:S01]  /*37e0*/  @P0 ATOMS.AND RZ, [UR4+0x18], R2 ;  /* 0x00001802ffff098c */ /* 0x0009e2000a800004 */
[----:B------:R-:W-:Y:S05]  /*37f0*/  BRA `(.L_x_64) ;  /* 0x0000000000147947 */ /* 0x000fea0003800000 */
.L_x_63:
[----:B------:R-:W-:Y:S02]  /*3800*/  MOV R2, 0x3820 ;  /* 0x0000382000027802 */ /* 0x000fe40000000f00 */
[----:B---3-5:R-:W-:Y:S05]  /*3810*/  CALL.REL.NOINC `($__internal_0_$__cuda_sm10x_tcgen05_guardrail_trap_col_being_dealloced_not_returned_by_alloc) ;  /* 0x0000004c00f47944 */ /* 0x028fea0003c00000 */
[----:B------:R-:W-:Y:S05]  /*3820*/  BRA `(.L_x_64) ;  /* 0x0000000000087947 */ /* 0x000fea0003800000 */
.L_x_62:
[----:B------:R-:W-:Y:S02]  /*3830*/  MOV R2, 0x3850 ;  /* 0x0000385000027802 */ /* 0x000fe40000000f00 */
[----:B---3-5:R-:W-:Y:S05]  /*3840*/  CALL.REL.NOINC `($__internal_2_$__cuda_sm10x_tcgen05_guardrail_trap_unallocated_columns_being_dealloced) ;  /* 0x0000005000007944 */ /* 0x028fea0003c00000 */
.L_x_64:
[----:B------:R-:W-:Y:S01]  /*3850*/  NOP ;  /* 0x0000000000007918 */ /* 0x000fe20000000000 */
[----:B----4-:R-:W-:Y:S05]  /*3860*/  EXIT ;  /* 0x000000000000794d */ /* 0x010fea0003800000 */
.L_x_46:
[----:B------:R-:W-:-:S09]  /*3870*/  UISETP.NE.OR UP2, UPT, UR8, 0x3, !UP2 ;  /* 0x000000030800788c */ /* 0x000fd2000d745670 */
[----:B------:R-:W-:Y:S05]  /*3880*/  BRA.U UP2, `(.L_x_65) ;  /* 0x0000001102147547 */ /* 0x000fea000b800000 */
[----:B------:R-:W1:Y:S01]  /*3890*/  LDC R0, c[0x0][0xb30] ;  /* 0x0002cc00ff007b82 */ /* 0x000e620000000800 */
[----:B------:R-:W2:Y:S01]  /*38a0*/  LDCU.64 UR8, c[0x0][0x888] ;  /* 0x00011100ff0877ac */ /* 0x000ea20008000a00 */
[----:B------:R-:W-:Y:S02]  /*38b0*/  HFMA2 R25, -RZ, RZ, 0, 0 ;  /* 0x00000000ff197431 */ /* 0x000fe400000001ff */
[----:B------:R-:W-:Y:S01]  /*38c0*/  IMAD.MOV.U32 R32, RZ, RZ, 0x1 ;  /* 0x00000001ff207424 */ /* 0x000fe200078e00ff */
[----:B------:R-:W-:Y:S01]  /*38d0*/  MOV R23, 0x1000 ;  /* 0x0000100000177802 */ /* 0x000fe20000000f00 */
[----:B------:R-:W4:Y:S01]  /*38e0*/  LDCU.64 UR4, c[0x0][0x890] ;  /* 0x00011200ff0477ac */ /* 0x000f220008000a00 */
[----:B------:R-:W-:Y:S01]  /*38f0*/  IMAD.MOV.U32 R27, RZ, RZ, RZ ;  /* 0x000000ffff1b7224 */ /* 0x000fe200078e00ff */
[----:B------:R-:W3:Y:S01]  /*3900*/  LDC R19, c[0x0][0x370] ;  /* 0x0000dc00ff137b82 */ /* 0x000ee20000000800 */
[----:B------:R-:W-:Y:S01]  /*3910*/  UMOV UR7, 0x400 ;  /* 0x0000040000077882 */ /* 0x000fe20000000000 */
[----:B------:R-:W-:-:S02]  /*3920*/  UPLOP3.LUT UP1, UPT, UPT, UPT, UPT, 0x40, 0x4 ;  /* 0x000000000004789c */ /* 0x000fc40003f2e870 */
[----:B------:R-:W-:-:S04]  /*3930*/  ULEA UR7, UR37, UR7, 0x18 ;  /* 0x0000000725077291 */ /* 0x000fc8000f8ec0ff */
[----:B------:R-:W3:Y:S01]  /*3940*/  LDC R2, c[0x0][0xb0c] ;  /* 0x0002c300ff027b82 */ /* 0x000ee20000000800 */
[----:B------:R-:W-:Y:S02]  /*3950*/  UIADD3 UR13, UPT, UPT, UR7, 0x38, URZ ;  /* 0x00000038070d7890 */ /* 0x000fe4000fffe0ff */
[----:B--2---:R-:W-:Y:S02]  /*3960*/  UISETP.NE.U32.AND UP2, UPT, UR8, URZ, UPT ;  /* 0x000000ff0800728c */ /* 0x004fe4000bf45070 */
[----:B------:R-:W-:Y:S02]  /*3970*/  UIADD3 UR33, UPT, UPT, UR7, 0x20, URZ ;  /* 0x0000002007217890 */ /* 0x000fe4000fffe0ff */
[----:B----4-:R-:W-:Y:S01]  /*3980*/  UISETP.NE.U32.AND UP3, UPT, UR4, URZ, UPT ;  /* 0x000000ff0400728c */ /* 0x010fe2000bf65070 */
[----:B------:R-:W2:Y:S01]  /*3990*/  LDC R18, c[0x0][0xb20] ;  /* 0x0002c800ff127b82 */ /* 0x000ea20000000800 */
[----:B-1----:R-:W-:Y:S01]  /*39a0*/  ISETP.NE.AND P1, PT, R0, 0x1, PT ;  /* 0x000000010000780c */ /* 0x002fe20003f25270 */
[----:B------:R-:W-:-:S02]  /*39b0*/  UISETP.NE.AND.EX UP2, UPT, UR9, URZ, UPT, UP2 ;  /* 0x000000ff0900728c */ /* 0x000fc4000bf45320 */
[----:B------:R-:W-:Y:S02]  /*39c0*/  UIADD3 UR25, UPT, UPT, UR7, 0x28, URZ ;  /* 0x0000002807197890 */ /* 0x000fe4000fffe0ff */
[----:B------:R-:W-:Y:S02]  /*39d0*/  UIADD3 UR17, UPT, UPT, UR7, 0x30, URZ ;  /* 0x0000003007117890 */ /* 0x000fe4000fffe0ff */
[----:B------:R-:W1:Y:S01]  /*39e0*/  LDC.64 R36, c[0x0][0x348] ;  /* 0x0000d200ff247b82 */ /* 0x000e620000000a00 */
[----:B------:R-:W-:Y:S02]  /*39f0*/  UPRMT UR13, UR37, 0x654, UR13 ;  /* 0x00000654250d7896 */ /* 0x000fe4000800000d */
[----:B------:R-:W-:-:S05]  /*3a00*/  UISETP.NE.AND.EX UP3, UPT, UR5, URZ, UPT, UP3 ;  /* 0x000000ff0500728c */ /* 0x000fca000bf65330 */
[----:B------:R-:W4:Y:S08]  /*3a10*/  LDC.64 R16, c[0x0][0xb10] ;  /* 0x0002c400ff107b82 */ /* 0x000f300000000a00 */
[----:B------:R-:W1:Y:S08]  /*3a20*/  LDC.64 R6, c[0x0][0xb18] ;  /* 0x0002c600ff067b82 */ /* 0x000e700000000a00 */
[----:B------:R-:W1:Y:S08]  /*3a30*/  LDC.64 R4, c[0x0][0xb28] ;  /* 0x0002ca00ff047b82 */ /* 0x000e700000000a00 */
[----:B--23--:R-:W1:Y:S02]  /*3a40*/  LDC R22, c[0x0][0x374] ;  /* 0x0000dd00ff167b82 */ /* 0x00ce640000000800 */
.L_x_76:
[----:B------:R-:W-:Y:S02]  /*3a50*/  LEA R0, R27, UR7, 0x3 ;  /* 0x000000071b007c11 */ /* 0x000fe4000f8e18ff */
[----:B------:R-:W-:Y:S02]  /*3a60*/  SHF.L.U32 R3, R25, 0x1f, RZ ;  /* 0x0000001f19037819 */ /* 0x000fe400000006ff */
[----:B------:R-:W-:Y:S02]  /*3a70*/  LEA R28, R27, UR7, 0x4 ;  /* 0x000000071b1c7c11 */ /* 0x000fe4000f8e20ff */
[----:B--2---:R-:W2:Y:S02]  /*3a80*/  SYNCS.PHASECHK.TRANS64.TRYWAIT P0, [R0+URZ+0x70], R3 ;  /* 0x00007003000075a7 */ /* 0x004ea400080011ff */
[----:B--2---:R-:W-:Y:S05]  /*3a90*/  @!P0 BRA `(.L_x_66) ;  /* 0x0000004800048947 */ /* 0x004fea0003800000 */
.L_x_152:
[----:B------:R-:W-:Y:S01]  /*3aa0*/  ISETP.GE.AND P0, PT, R26, 0x1, PT ;  /* 0x000000011a00780c */ /* 0x000fe20003f06270 */
[----:B------:R-:W3:Y:S01]  /*3ab0*/  LDS.128 R28, [R28+0x100] ;  /* 0x000100001c1c7984 */ /* 0x000ee20000000c00 */
[----:B--2---:R-:W-:Y:S01]  /*3ac0*/  VIADD R0, R0, 0x80 ;  /* 0x0000008000007836 */ /* 0x004fe20000000000 */
[----:B------:R-:W-:Y:S01]  /*3ad0*/  @!PT LDS RZ, [RZ] ;  /* 0x00000000fffff984 */ /* 0x000fe20000000800 */
[----:B------:R-:W-:Y:S01]  /*3ae0*/  @!PT LDS RZ, [RZ] ;  /* 0x00000000fffff984 */ /* 0x000fe20000000800 */
[----:B------:R-:W-:Y:S01]  /*3af0*/  @!PT LDS RZ, [RZ] ;  /* 0x00000000fffff984 */ /* 0x000fe20000000800 */
[----:B------:R-:W-:Y:S01]  /*3b00*/  @!PT LDS RZ, [RZ] ;  /* 0x00000000fffff984 */ /* 0x000fe20000000800 */
[----:B------:R2:W-:Y:S06]  /*3b10*/  MEMBAR.ALL.CTA ;  /* 0x0000000000007992 */ /* 0x0005ec0000008000 */
[----:B--2---:R-:W2:Y:S01]  /*3b20*/  FENCE.VIEW.ASYNC.S ;  /* 0x00000000000073c6 */ /* 0x004ea20000000000 */
[----:B------:R-:W-:Y:S04]  /*3b30*/  PRMT R0, RZ, 0x654, R0 ;  /* 0x00000654ff007816 */ /* 0x000fe80000000000 */
[----:B--2---:R2:W-:Y:S01]  /*3b40*/  SYNCS.ARRIVE.TRANS64.RED.A1T0 RZ, [R0+URZ], RZ ;  /* 0x000000ff00ff79a7 */ /* 0x0045e200081004ff */
[----:B---3--:R-:W-:Y:S11]  /*3b50*/  LOP3.LUT P3, RZ, R30, 0x1, RZ, 0xc0, !PT ;  /* 0x000000011eff7812 */ /* 0x008ff6000786c0ff */
[----:B------:R-:W-:Y:S02]  /*3b60*/  @!UPT UIADD3 URZ, UPT, UPT, URZ, URZ, URZ ;  /* 0x000000fffffff290 */ /* 0x000fe4000fffe0ff */
[----:B------:R-:W-:Y:S02]  /*3b70*/  @P3 MOV R13, R28 ;  /* 0x0000001c000d3202 */ /* 0x000fe40000000f00 */
[----:B------:R-:W-:Y:S01]  /*3b80*/  @P3 LOP3.LUT R8, R29, 0xffff, RZ, 0xc0, !PT ;  /* 0x0000ffff1d083812 */ /* 0x000fe200078ec0ff */
[----:B--2---:R-:W-:Y:S06]  /*3b90*/  @!P0 BRA `(.L_x_67) ;  /* 0x0000000000a48947 */ /* 0x004fec0003800000 */
[----:B-1---5:R-:W-:Y:S01]  /*3ba0*/  IMAD.HI.U32 R33, R22, R7, RZ ;  /* 0x0000000716217227 */ /* 0x022fe200078e00ff */
[----:B------:R-:W-:Y:S02]  /*3bb0*/  ISETP.NE.AND P0, PT, R6, 0x1, PT ;  /* 0x000000010600780c */ /* 0x000fe40003f05270 */
[----:B------:R-:W-:Y:S01]  /*3bc0*/  ISETP.NE.AND P2, PT, R26, 0x1, PT ;  /* 0x000000011a00780c */ /* 0x000fe20003f45270 */
[----:B----4-:R-:W-:Y:S01]  /*3bd0*/  IMAD.HI.U32 R34, R19, R16, RZ ;  /* 0x0000001013227227 */ /* 0x010fe200078e00ff */
[----:B------:R-:W-:Y:S02]  /*3be0*/  SHF.R.U32.HI R33, RZ, R18, R33 ;  /* 0x00000012ff217219 */ /* 0x000fe40000011621 */
[----:B------:R-:W-:Y:S01]  /*3bf0*/  ISETP.NE.AND P4, PT, R2, 0x1, PT ;  /* 0x000000010200780c */ /* 0x000fe20003f85270 */
[----:B------:R-:W-:Y:S01]  /*3c00*/  IMAD.HI.U32 R38, R13, R16, RZ ;  /* 0x000000100d267227 */ /* 0x000fe200078e00ff */
[----:B------:R-:W-:Y:S02]  /*3c10*/  SHF.R.U32.HI R34, RZ, R17, R34 ;  /* 0x00000011ff227219 */ /* 0x000fe40000011622 */
[----:B------:R-:W-:Y:S01]  /*3c20*/  SEL R3, R22, R33, !P0 ;  /* 0x0000002116037207 */ /* 0x000fe20004000000 */
[C---:B------:R-:W-:Y:S01]  /*3c30*/  IMAD.HI.U32 R33, R8.reuse, R7, RZ ;  /* 0x0000000708217227 */ /* 0x040fe200078e00ff */
[----:B------:R-:W-:Y:S02]  /*3c40*/  SEL R11, R19, R34, !P4 ;  /* 0x00000022130b7207 */ /* 0x000fe40006000000 */
[----:B------:R-:W-:Y:S01]  /*3c50*/  SHF.R.U32.HI R38, RZ, R17, R38 ;  /* 0x00000011ff267219 */ /* 0x000fe20000011626 */
[----:B------:R-:W-:Y:S01]  /*3c60*/  IMAD.HI.U32 R40, R3, R4, RZ ;  /* 0x0000000403287227 */ /* 0x000fe200078e00ff */
[----:B------:R-:W-:Y:S03]  /*3c70*/  SHF.R.U32.HI R33, RZ, R18, R33 ;  /* 0x00000012ff217219 */ /* 0x000fe60000011621 */
[----:B------:R-:W-:Y:S01]  /*3c80*/  IMAD.HI.U32 R34, R11, R4, RZ ;  /* 0x000000040b227227 */ /* 0x000fe200078e00ff */
[----:B------:R-:W-:Y:S02]  /*3c90*/  @P2 SHF.R.U32.HI R3, RZ, R5, R40 ;  /* 0x00000005ff032219 */ /* 0x000fe40000011628 */
[----:B------:R-:W-:Y:S02]  /*3ca0*/  SEL R9, R8, R33, !P0 ;  /* 0x0000002108097207 */ /* 0x000fe40004000000 */
[----:B------:R-:W-:Y:S01]  /*3cb0*/  @P2 SHF.R.U32.HI R11, RZ, R5, R34 ;  /* 0x00000005ff0b2219 */ /* 0x000fe20000011622 */
[C---:B------:R-:W-:Y:S01]  /*3cc0*/  IMAD R10, R26.reuse, R3, RZ ;  /* 0x000000031a0a7224 */ /* 0x040fe200078e02ff */
[----:B------:R-:W-:Y:S01]  /*3cd0*/  SEL R3, R13, R38, !P4 ;  /* 0x000000260d037207 */ /* 0x000fe20006000000 */
[C---:B------:R-:W-:Y:S03]  /*3ce0*/  IMAD.HI.U32 R14, R9.reuse, R4, RZ ;  /* 0x00000004090e7227 */ /* 0x040fe600078e00ff */
[----:B------:R-:W-:Y:S01]  /*3cf0*/  ISETP.GE.AND P0, PT, R9, R10, PT ;  /* 0x0000000a0900720c */ /* 0x000fe20003f06270 */
[C---:B------:R-:W-:Y:S01]  /*3d00*/  IMAD R12, R26.reuse, R11, RZ ;  /* 0x0000000b1a0c7224 */ /* 0x040fe200078e02ff */
[-C--:B------:R-:W-:Y:S04]  /*3d10*/  SHF.R.U32.HI R14, RZ, R5.reuse, R14 ;  /* 0x00000005ff0e7219 */ /* 0x080fe8000001160e */
[----:B------:R-:W-:Y:S02]  /*3d20*/  ISETP.GE.OR P0, PT, R3, R12, P0 ;  /* 0x0000000c0300720c */ /* 0x000fe40000706670 */
[----:B------:R-:W-:Y:S05]  /*3d30*/  SEL R15, R9, R14, !P2 ;  /* 0x0000000e090f7207 */ /* 0x000fea0005000000 */
[----:B------:R-:W-:Y:S04]  /*3d40*/  IMAD.MOV R14, RZ, RZ, -R15 ;  /* 0x000000ffff0e7224 */ /* 0x000fe800078e0a0f */
[----:B------:R-:W-:Y:S02]  /*3d50*/  IMAD R14, R26, R14, R9 ;  /* 0x0000000e1a0e7224 */ /* 0x000fe400078e0209 */
[C---:B------:R-:W-:Y:S05]  /*3d60*/  @!P0 IMAD.HI.U32 R10, R3.reuse, R4, RZ ;  /* 0x00000004030a8227 */ /* 0x040fea00078e00ff */
[----:B------:R-:W-:Y:S04]  /*3d70*/  @!P0 SHF.R.U32.HI R10, RZ, R5, R10 ;  /* 0x00000005ff0a8219 */ /* 0x000fe8000001160a */
[----:B------:R-:W-:Y:S01]  /*3d80*/  @!P0 SEL R0, R3, R10, !P2 ;  /* 0x0000000a03008207 */ /* 0x000fe20005000000 */
[----:B------:R-:W-:Y:S03]  /*3d90*/  IMAD.MOV R10, RZ, RZ, -R3 ;  /* 0x000000ffff0a7224 */ /* 0x000fe600078e0a03 */
[----:B------:R-:W-:Y:S01]  /*3da0*/  @!P0 IADD3 R15, PT, PT, R15, -R0, RZ ;  /* 0x800000000f0f8210 */ /* 0x000fe20007ffe0ff */
[----:B------:R-:W-:Y:S01]  /*3db0*/  @!P0 IMAD R0, R11, R14, R0 ;  /* 0x0000000e0b008224 */ /* 0x000fe200078e0200 */
[----:B------:R-:W-:Y:S01]  /*3dc0*/  IADD3 R11, PT, PT, -R9, RZ, RZ ;  /* 0x000000ff090b7210 */ /* 0x000fe20007ffe1ff */
[----:B------:R-:W-:Y:S02]  /*3dd0*/  IMAD R13, R2, R10, R13 ;  /* 0x0000000a020d7224 */ /* 0x000fe400078e020d */
[----:B------:R-:W-:Y:S02]  /*3de0*/  @!P0 IMAD R9, R15, R26, R3 ;  /* 0x0000001a0f098224 */ /* 0x000fe400078e0203 */
[----:B------:R-:W-:Y:S02]  /*3df0*/  @!P0 IMAD.MOV.U32 R3, RZ, RZ, R0 ;  /* 0x000000ffff038224 */ /* 0x000fe400078e0000 */
[----:B------:R-:W-:Y:S02]  /*3e00*/  IMAD R8, R6, R11, R8 ;  /* 0x0000000b06087224 */ /* 0x000fe400078e0208 */
[----:B------:R-:W-:Y:S02]  /*3e10*/  IMAD R13, R3, R2, R13 ;  /* 0x00000002030d7224 */ /* 0x000fe400078e020d */
[----:B------:R-:W-:Y:S02]  /*3e20*/  IMAD R8, R9, R6, R8 ;  /* 0x0000000609087224 */ /* 0x000fe400078e0208 */
.L_x_67:
[----:B------:R-:W-:Y:S05]  /*3e30*/  BRA.U UP1, `(.L_x_68) ;  /* 0x0000000101107547 */ /* 0x000fea000b800000 */
[----:B------:R-:W-:Y:S04]  /*3e40*/  MOV R0, UR6 ;  /* 0x0000000600007c02 */ /* 0x000fe80008000f00 */
[----:B------:R-:W-:Y:S04]  /*3e50*/  SHF.L.U32 R3, R0, 0x1f, RZ ;  /* 0x0000001f00037819 */ /* 0x000fe800000006ff */
[----:B------:R-:W2:Y:S02]  /*3e60*/  SYNCS.PHASECHK.TRANS64.TRYWAIT P0, [UR7+0x68], R3 ;  /* 0x00006803ff0075a7 */ /* 0x000ea40008001107 */
[----:B--2---:R-:W-:Y:S05]  /*3e70*/  @!P0 BRA `(.L_x_69) ;  /* 0x0000004400208947 */ /* 0x004fea0003800000 */
.L_x_68:
[----:B------:R-:W-:Y:S02]  /*3e80*/  R2UR UR35, R21 ;  /* 0x00000000152372ca */ /* 0x000fe400000e0000 */
[----:B------:R-:W-:Y:S02]  /*3e90*/  R2UR UR34, R20 ;  /* 0x00000000142272ca */ /* 0x000fe400000e0000 */
[----:B------:R-:W-:Y:S02]  /*3ea0*/  ISETP.NE.U32.AND P2, PT, RZ, UR4, PT ;  /* 0x00000004ff007c0c */ /* 0x000fe4000bf45070 */
[----:B------:R-:W-:Y:S02]  /*3eb0*/  SHF.L.U32 R12, R32, 0x1f, RZ ;  /* 0x0000001f200c7819 */ /* 0x000fe400000006ff */
[----:B------:R-:W-:Y:S05]  /*3ec0*/  ISETP.NE.AND.EX P2, PT, RZ, UR5, PT, P2 ;  /* 0x00000005ff007c0c */ /* 0x000fea000bf45320 */
[----:B------:R-:W-:Y:S02]  /*3ed0*/  USHF.L.U32 UR35, UR35, 0x6, URZ ;  /* 0x0000000623237899 */ /* 0x000fe400080006ff */
[----:B------:R-:W-:Y:S01]  /*3ee0*/  USHF.L.U32 UR34, UR34, 0x7, URZ ;  /* 0x0000000722227899 */ /* 0x000fe200080006ff */
[----:B------:R-:W-:Y:S11]  /*3ef0*/  BRA.U !UP3, `(.L_x_70) ;  /* 0x000000010b347547 */ /* 0x000ff6000b800000 */
[----:B------:R-:W-:Y:S01]  /*3f00*/  UPLOP3.LUT UP0, UPT, UPT, UPT, UP2, 0x80, 0x8 ;  /* 0x000000000008789c */ /* 0x000fe20003f0f020 */
[----:B--2---:R-:W-:Y:S02]  /*3f10*/  HFMA2 R0, -RZ, RZ, 0, 5.9604644775390625e-08 ;  /* 0x00000001ff007431 */ /* 0x004fe400000001ff */
[----:B------:R-:W-:Y:S03]  /*3f20*/  IMAD.MOV.U32 R59, RZ, RZ, 0x1 ;  /* 0x00000001ff3b7424 */ /* 0x000fe600078e00ff */
[----:B------:R-:W-:Y:S05]  /*3f30*/  PLOP3.LUT P0, PT, PT, PT, UP0, 0x80, 0x8 ;  /* 0x000000000008781c */ /* 0x000fea0003f0f008 */
[----:B------:R-:W2:Y:S01]  /*3f40*/  @UP0 LDCU.64 UR10, c[0x0][0x888] ;  /* 0x00011100ff0a07ac */ /* 0x000ea20008000a00 */
[----:B------:R-:W-:Y:S07]  /*3f50*/  @UP0 UIMAD UR8, UR36, UR4, URZ ;  /* 0x00000004240802a4 */ /* 0x000fee000f8e02ff */
[----:B------:R-:W-:Y:S01]  /*3f60*/  @!P0 PRMT R59, R0, 0x7610, R59 ;  /* 0x00007610003b8816 */ /* 0x000fe2000000003b */
[----:B--2---:R-:W-:Y:S03]  /*3f70*/  @UP0 UIMAD.WIDE UR10, UR8, 0x4, UR10 ;  /* 0x00000004080a08a5 */ /* 0x004fe6000f8e020a */
[----:B------:R-:W2:Y:S03]  /*3f80*/  @!UP0 LDCU UR8, c[0x0][0x880] ;  /* 0x00011000ff0887ac */ /* 0x000ea60008000800 */
[----:B------:R-:W-:Y:S01]  /*3f90*/  IMAD.U32 R10, RZ, RZ, UR10 ;  /* 0x0000000aff0a7e24 */ /* 0x000fe2000f8e00ff */
[----:B------:R-:W-:Y:S05]  /*3fa0*/  MOV R11, UR11 ;  /* 0x0000000b000b7c02 */ /* 0x000fea0008000f00 */
[----:B-----5:R3:W5:Y:S02]  /*3fb0*/  @P0 LDG.E R35, desc[UR46][R10.64] ;  /* 0x0000002e0a230981 */ /* 0x020764000c1e1900 */
[----:B--23--:R-:W-:Y:S07]  /*3fc0*/  @!P0 IMAD.U32 R35, RZ, RZ, UR8 ;  /* 0x00000008ff238e24 */ /* 0x00cfee000f8e00ff */
.L_x_70:
[----:B-----5:R-:W-:Y:S01]  /*3fd0*/  @!P2 FSETP.EQ.AND P0, PT, R35, RZ, PT ;  /* 0x000000ff2300a20b */ /* 0x020fe20003f02000 */
[----:B------:R-:W-:Y:S01]  /*3fe0*/  @!UPT UIADD3 URZ, UPT, UPT, URZ, URZ, URZ ;  /* 0x000000fffffff290 */ /* 0x000fe2000fffe0ff */
[----:B------:R-:W-:Y:S11]  /*3ff0*/  @!P2 BRA `(.L_x_71) ;  /* 0x000000000014a947 */ /* 0x000ff60003800000 */
[----:B------:R-:W-:Y:S02]  /*4000*/  LOP3.LUT P2, RZ, R59, 0xff, RZ, 0xc0, !PT ;  /* 0x000000ff3bff7812 */ /* 0x000fe4000784c0ff */
[----:B------:R-:W-:Y:S04]  /*4010*/  PLOP3.LUT P0, PT, PT, PT, UP0, 0x80, 0x8 ;  /* 0x000000000008781c */ /* 0x000fe80003f0f008 */
[----:B------:R-:W-:Y:S07]  /*4020*/  PLOP3.LUT P0, PT, P0, PT, PT, 0x8, 0x80 ;  /* 0x000000000080781c */ /* 0x000fee000070e170 */
[----:B------:R-:W-:Y:S11]  /*4030*/  @P2 FSETP.EQ.AND P0, PT, R35, RZ, PT ;  /* 0x000000ff2300220b */ /* 0x000ff60003f02000 */
[----:B------:R-:W-:Y:S02]  /*4040*/  @!UPT UIADD3 URZ, UPT, UPT, URZ, URZ, URZ ;  /* 0x000000fffffff290 */ /* 0x000fe4000fffe0ff */
.L_x_71:
[----:B------:R-:W3:Y:S01]  /*4050*/  SYNCS.PHASECHK.TRANS64.TRYWAIT P2, [UR7+0x40], R12 ;  /* 0x0000400cff0075a7 */ /* 0x000ee20008041107 */
[----:B------:R-:W-:Y:S04]  /*4060*/  ELECT P4, URZ, PT ;  /* 0x0000000000ff782f */ /* 0x000fe80003880000 */
[----:B------:R-:W-:Y:S11]  /*4070*/  PLOP3.LUT P4, PT, P0, P4, PT, 0xf2, 0x2f ;  /* 0x00000000002f781c */ /* 0x000ff60000789e72 */
[----:B------:R-:W-:Y:S02]  /*4080*/  @!UPT UIADD3 URZ, UPT, UPT, URZ, URZ, URZ ;  /* 0x000000fffffff290 */ /* 0x000fe4000fffe0ff */
[----:B-1----:R-:W-:Y:S05]  /*4090*/  @!P4 IADD3 R9, P0, PT, R36, 0x580, RZ ;  /* 0x000005802409c810 */ /* 0x002fea0007f1e0ff */
[----:B--2---:R-:W-:Y:S01]  /*40a0*/  @!P4 IMAD.X R0, RZ, RZ, R37, P0 ;  /* 0x000000ffff00c224 */ /* 0x004fe200000e0625 */
[----:B---3--:R-:W-:Y:S07]  /*40b0*/  @!P2 BRA `(.L_x_72) ;  /* 0x0000004000a8a947 */ /* 0x008fee0003800000 */
.L_x_155:
[----:B------:R-:W-:Y:S01]  /*40c0*/  @!P4 R2UR UR8, R0 ;  /* 0x000000000008c2ca */ /* 0x000fe200000e0000 */
[----:B------:R-:W-:Y:S01]  /*40d0*/  VOTEU.ALL UP1, P4 ;  /* 0x0000000000ff7886 */ /* 0x000fe20002020000 */
[----:B------:R-:W-:Y:S01]  /*40e0*/  @!P4 R2UR UR9, R9 ;  /* 0x000000000909c2ca */ /* 0x000fe200000e0000 */
[----:B------:R-:W-:Y:S01]  /*40f0*/  @!P4 IMAD.MOV.U32 R0, RZ, RZ, 0x1000 ;  /* 0x00001000ff00c424 */ /* 0x000fe200078e00ff */
[----:B------:R-:W-:Y:S01]  /*4100*/  UMOV UR10, 0x0 ;  /* 0x00000000000a7882 */ /* 0x000fe20000000000 */
[----:B------:R-:W-:Y:S01]  /*4110*/  UMOV UR11, 0x10000000 ;  /* 0x10000000000b7882 */ /* 0x000fe20000000000 */
[----:B------:R-:W-:Y:S01]  /*4120*/  @!UP1 UIADD3 UR32, UPT, UPT, UR7, 0x200, URZ ;  /* 0x0000020007209890 */ /* 0x000fe2000fffe0ff */
[----:B------:R-:W-:Y:S01]  /*4130*/  @!P4 IADD3 R9, P0, PT, R36, 0x580, RZ ;  /* 0x000005802409c810 */ /* 0x000fe20007f1e0ff */
[----:B------:R-:W-:Y:S05]  /*4140*/  VOTEU.ALL UP1, P4 ;  /* 0x0000000000ff7886 */ /* 0x000fea0002020000 */
[----:B------:R-:W-:Y:S01]  /*4150*/  IMAD.U32 R11, RZ, RZ, UR8 ;  /* 0x00000008ff0b7e24 */ /* 0x000fe2000f8e00ff */
[----:B------:R-:W-:Y:S01]  /*4160*/  UPRMT UR8, UR37, 0x654, UR33 ;  /* 0x0000065425087896 */ /* 0x000fe20008000021 */
[----:B------:R-:W-:Y:S03]  /*4170*/  IMAD.U32 R10, RZ, RZ, UR9 ;  /* 0x00000009ff0a7e24 */ /* 0x000fe6000f8e00ff */
[----:B------:R-:W-:Y:S02]  /*4180*/  @!P4 R2UR UR15, R11 ;  /* 0x000000000b0fc2ca */ /* 0x000fe400000e0000 */
[----:B------:R-:W-:Y:S11]  /*4190*/  @!P4 R2UR UR14, R10 ;  /* 0x000000000a0ec2ca */ /* 0x000ff600000e0000 */
[----:B------:R-:W-:Y:S02]  /*41a0*/  @!UPT UIADD3 URZ, UPT, UPT, URZ, URZ, URZ ;  /* 0x000000fffffff290 */ /* 0x000fe4000fffe0ff */
[----:B------:R2:W-:Y:S01]  /*41b0*/  @!UP1 UTMALDG.3D [UR32], [UR14], desc[UR10] ;  /* 0x00000a200e0095b4 */ /* 0x0005e20008011000 */
[----:B------:R3:W-:Y:S01]  /*41c0*/  @!P4 SYNCS.ARRIVE.TRANS64.RED.A0TR RZ, [UR7+0x20], R0 ;  /* 0x00002000ffffc9a7 */ /* 0x0007e20008300407 */
[----:B------:R-:W-:Y:S01]  /*41d0*/  SYNCS.ARRIVE.TRANS64.RED.A1T0 RZ, [UR8], RZ ;  /* 0x000000ffffff79a7 */ /* 0x000fe20008100408 */
[----:B---3--:R-:W-:Y:S01]  /*41e0*/  @!P4 IMAD.X R0, RZ, RZ, R37, P0 ;  /* 0x000000ffff00c224 */ /* 0x008fe200000e0625 */
[----:B------:R-:W3:Y:S02]  /*41f0*/  SYNCS.PHASECHK.TRANS64.TRYWAIT P2, [UR7+0x48], R12 ;  /* 0x0000480cff0075a7 */ /* 0x000ee40008041107 */
[----:B--23--:R-:W-:Y:S05]  /*4200*/  @!P2 BRA `(.L_x_73) ;  /* 0x00000040006ca947 */ /* 0x00cfea0003800000 */
.L_x_157:
        /* <DEDUP_REMOVED lines=8> */
[----:B------:R-:W-:Y:S01]  /*4290*/  @!UP1 UIADD3 UR24, UPT, UPT, UR7, 0x1200, URZ ;  /* 0x0000120007189890 */ /* 0x000fe2000fffe0ff */
[----:B------:R-:W-:Y:S01]  /*42a0*/  VOTEU.ALL UP1, P4 ;  /* 0x0000000000ff7886 */ /* 0x000fe20002020000 */
[----:B------:R-:W-:Y:S01]  /*42b0*/  UMOV UR27, UR35 ;  /* 0x00000023001b7c82 */ /* 0x000fe20008000000 */
[----:B------:R-:W-:Y:S02]  /*42c0*/  UMOV UR28, UR36 ;  /* 0x00000024001c7c82 */ /* 0x000fe40008000000 */
[----:B------:R-:W-:Y:S01]  /*42d0*/  IMAD.U32 R11, RZ, RZ, UR8 ;  /* 0x00000008ff0b7e24 */ /* 0x000fe2000f8e00ff */
[----:B------:R-:W-:Y:S01]  /*42e0*/  UPRMT UR8, UR37, 0x654, UR25 ;  /* 0x0000065425087896 */ /* 0x000fe20008000019 */
[----:B------:R-:W-:Y:S02]  /*42f0*/  IMAD.U32 R10, RZ, RZ, UR9 ;  /* 0x00000009ff0a7e24 */ /* 0x000fe4000f8e00ff */
[----:B------:R-:W-:Y:S01]  /*4300*/  @!P4 IMAD.X R20, RZ, RZ, R37, P0 ;  /* 0x000000ffff14c224 */ /* 0x000fe200000e0625 */
[----:B------:R-:W-:Y:S02]  /*4310*/  @!P4 R2UR UR15, R11 ;  /* 0x000000000b0fc2ca */ /* 0x000fe400000e0000 */
[----:B------:R-:W-:Y:S11]  /*4320*/  @!P4 R2UR UR14, R10 ;  /* 0x000000000a0ec2ca */ /* 0x000ff600000e0000 */
[----:B------:R-:W-:Y:S02]  /*4330*/  @!UPT UIADD3 URZ, UPT, UPT, URZ, URZ, URZ ;  /* 0x000000fffffff290 */ /* 0x000fe4000fffe0ff */
[----:B------:R2:W-:Y:S01]  /*4340*/  @!UP1 UTMALDG.3D [UR24], [UR14], desc[UR10] ;  /* 0x00000a180e0095b4 */ /* 0x0005e20008011000 */
[----:B------:R2:W-:Y:S01]  /*4350*/  @!P4 SYNCS.ARRIVE.TRANS64.RED.A0TR RZ, [UR7+0x28], R0 ;  /* 0x00002800ffffc9a7 */ /* 0x0005e20008300407 */
[----:B------:R-:W-:Y:S01]  /*4360*/  SYNCS.ARRIVE.TRANS64.RED.A1T0 RZ, [UR8], RZ ;  /* 0x000000ffffff79a7 */ /* 0x000fe20008100408 */
[----:B------:R-:W3:Y:S02]  /*4370*/  SYNCS.PHASECHK.TRANS64.TRYWAIT P2, [UR7+0x50], R12 ;  /* 0x0000500cff0075a7 */ /* 0x000ee40008041107 */
[----:B--23--:R-:W-:Y:S05]  /*4380*/  @!P2 BRA `(.L_x_74) ;  /* 0x000000400024a947 */ /* 0x00cfea0003800000 */
.L_x_159:
[----:B------:R-:W2:Y:S01]  /*4390*/  LDC.64 R14, c[0x0][0xb10] ;  /* 0x0002c400ff0e7b82 */ /* 0x000ea20000000a00 */
[----:B------:R-:W-:Y:S01]  /*43a0*/  @!P4 R2UR UR8, R20 ;  /* 0x000000001408c2ca */ /* 0x000fe200000e0000 */
[----:B------:R-:W-:Y:S01]  /*43b0*/  VOTEU.ALL UP1, P4 ;  /* 0x0000000000ff7886 */ /* 0x000fe20002020000 */
[----:B------:R-:W-:Y:S01]  /*43c0*/  @!P4 R2UR UR9, R21 ;  /* 0x000000001509c2ca */ /* 0x000fe200000e0000 */
[----:B------:R-:W-:Y:S01]  /*43d0*/  UMOV UR10, 0x0 ;  /* 0x00000000000a7882 */ /* 0x000fe20000000000 */
[----:B------:R-:W-:Y:S03]  /*43e0*/  UMOV UR11, 0x10000000 ;  /* 0x10000000000b7882 */ /* 0x000fe60000000000 */
[----:B------:R-:W3:Y:S01]  /*43f0*/  LDC.64 R10, c[0x0][0xb18] ;  /* 0x0002c600ff0a7b82 */ /* 0x000ee20000000a00 */
[----:B------:R-:W-:Y:S01]  /*4400*/  @!UP1 UIADD3 UR18, UPT, UPT, UR34, 0x40, URZ ;  /* 0x0000004022129890 */ /* 0x000fe2000fffe0ff */
[----:B------:R-:W-:Y:S01]  /*4410*/  @P3 SHF.R.U32.HI R24, RZ, 0x10, R29 ;  /* 0x00000010ff183819 */ /* 0x000fe2000001161d */
[----:B------:R-:W-:Y:S01]  /*4420*/  @!UP1 UIADD3 UR16, UPT, UPT, UR7, 0x2200, URZ ;  /* 0x0000220007109890 */ /* 0x000fe2000fffe0ff */
[----:B------:R-:W-:Y:S01]  /*4430*/  VIADD R27, R27, 0x1 ;  /* 0x000000011b1b7836 */ /* 0x000fe20000000000 */
[----:B------:R-:W-:Y:S03]  /*4440*/  VOTEU.ALL UP1, P4 ;  /* 0x0000000000ff7886 */ /* 0x000fe60002020000 */
[----:B------:R-:W5:Y:S01]  /*4450*/  @!P1 LDC R0, c[0x0][0xb20] ;  /* 0x0002c800ff009b82 */ /* 0x000f620000000800 */
[----:B------:R-:W-:Y:S01]  /*4460*/  UMOV UR19, UR35 ;  /* 0x0000002300137c82 */ /* 0x000fe20008000000 */
[----:B------:R-:W-:Y:S01]  /*4470*/  IMAD.U32 R21, RZ, RZ, UR8 ;  /* 0x00000008ff157e24 */ /* 0x000fe2000f8e00ff */
[----:B------:R-:W-:Y:S05]  /*4480*/  UMOV UR20, UR36 ;  /* 0x0000002400147c82 */ /* 0x000fea0008000000 */
[----:B-1----:R-:W1:Y:S01]  /*4490*/  @!P1 LDC R3, c[0x0][0xb0c] ;  /* 0x0002c300ff039b82 */ /* 0x002e620000000800 */
[----:B------:R-:W-:Y:S01]  /*44a0*/  IMAD.U32 R20, RZ, RZ, UR9 ;  /* 0x00000009ff147e24 */ /* 0x000fe2000f8e00ff */
[----:B------:R-:W-:Y:S01]  /*44b0*/  UPRMT UR8, UR37, 0x654, UR17 ;  /* 0x0000065425087896 */ /* 0x000fe20008000011 */
[----:B------:R-:W-:Y:S03]  /*44c0*/  @!P4 R2UR UR15, R21 ;  /* 0x00000000150fc2ca */ /* 0x000fe600000e0000 */
[----:B------:R-:W-:Y:S01]  /*44d0*/  @!P4 R2UR UR14, R20 ;  /* 0x00000000140ec2ca */ /* 0x000fe200000e0000 */
[----:B------:R-:W-:Y:S11]  /*44e0*/  @!P4 IMAD.MOV.U32 R20, RZ, RZ, 0x1000 ;  /* 0x00001000ff14c424 */ /* 0x000ff600078e00ff */
[----:B------:R-:W-:Y:S01]  /*44f0*/  @!UPT UIADD3 URZ, UPT, UPT, URZ, URZ, URZ ;  /* 0x000000fffffff290 */ /* 0x000fe2000fffe0ff */
[----:B------:R1:W-:Y:S01]  /*4500*/  @!UP1 UTMALDG.3D [UR16], [UR14], desc[UR10] ;  /* 0x00000a100e0095b4 */ /* 0x0003e20008011000 */
[----:B------:R1:W-:Y:S02]  /*4510*/  @!P4 SYNCS.ARRIVE.TRANS64.RED.A0TR RZ, [UR7+0x30], R20 ;  /* 0x00003014ffffc9a7 */ /* 0x0003e40008300407 */
[----:B-1----:R-:W-:Y:S01]  /*4520*/  @!P1 ISETP.NE.AND P2, PT, R3, 0x1, PT ;  /* 0x000000010300980c */ /* 0x002fe20003f45270 */
[C---:B--2---:R-:W-:Y:S01]  /*4530*/  @!P1 IMAD.HI.U32 R14, R13.reuse, R14, RZ ;  /* 0x0000000e0d0e9227 */ /* 0x044fe200078e00ff */
[----:B---3--:R-:W-:Y:S03]  /*4540*/  @!P1 ISETP.NE.AND P0, PT, R10, 0x1, PT ;  /* 0x000000010a00980c */ /* 0x008fe60003f05270 */
[C---:B------:R-:W-:Y:S01]  /*4550*/  @!P1 IMAD.HI.U32 R11, R8.reuse, R11, RZ ;  /* 0x0000000b080b9227 */ /* 0x040fe200078e00ff */
[----:B------:R-:W-:Y:S04]  /*4560*/  @!P1 SHF.R.U32.HI R14, RZ, R15, R14 ;  /* 0x0000000fff0e9219 */ /* 0x000fe8000001160e */
[----:B-----5:R-:W-:Y:S01]  /*4570*/  @!P1 SHF.R.U32.HI R9, RZ, R0, R11 ;  /* 0x00000000ff099219 */ /* 0x020fe2000001160b */
[----:B------:R-:W-:Y:S01]  /*4580*/  SYNCS.ARRIVE.TRANS64.RED.A1T0 RZ, [UR8], RZ ;  /* 0x000000ffffff79a7 */ /* 0x000fe20008100408 */
[----:B------:R-:W-:Y:S02]  /*4590*/  @!P1 SEL R14, R13, R14, !P2 ;  /* 0x0000000e0d0e9207 */ /* 0x000fe40005000000 */
[----:B------:R-:W-:Y:S01]  /*45a0*/  @!P1 SEL R9, R8, R9, !P0 ;  /* 0x0000000908099207 */ /* 0x000fe20004000000 */
[----:B------:R-:W1:Y:S04]  /*45b0*/  SYNCS.PHASECHK.TRANS64.TRYWAIT P5, [UR7+0x58], R12 ;  /* 0x0000580cff0075a7 */ /* 0x000e6800080a1107 */
[----:B------:R-:W-:Y:S02]  /*45c0*/  @!P1 IMAD.IADD R0, R9, 0x1, -R14 ;  /* 0x0000000109009824 */ /* 0x000fe400078e0a0e */
[----:B------:R-:W-:Y:S02]  /*45d0*/  @!P1 IMAD.IADD R9, R14, 0x1, -R9 ;  /* 0x000000010e099824 */ /* 0x000fe400078e0a09 */
[----:B------:R-:W-:Y:S02]  /*45e0*/  @!P1 IMAD R13, R0, R3, R13 ;  /* 0x00000003000d9224 */ /* 0x000fe400078e020d */
[----:B------:R-:W-:Y:S01]  /*45f0*/  @!P1 IMAD R8, R9, R10, R8 ;  /* 0x0000000a09089224 */ /* 0x000fe200078e0208 */
[----:B-1----:R-:W-:Y:S06]  /*4600*/  @!P5 BRA `(.L_x_75) ;  /* 0x0000003c009cd947 */ /* 0x002fec0003800000 */
.L_x_161:
[----:B-1----:R-:W-:Y:S01]  /*4610*/  @!P4 IADD3 R3, P0, PT, R36, 0x580, RZ ;  /* 0x000005802403c810 */ /* 0x002fe20007f1e0ff */
[----:B------:R-:W-:Y:S01]  /*4620*/  VOTEU.ALL UP1, P4 ;  /* 0x0000000000ff7886 */ /* 0x000fe20002020000 */
[----:B------:R-:W-:Y:S01]  /*4630*/  UMOV UR18, 0x0 ;  /* 0x0000000000127882 */ /* 0x000fe20000000000 */
[----:B------:R-:W-:Y:S01]  /*4640*/  UMOV UR19, 0x10000000 ;  /* 0x1000000000137882 */ /* 0x000fe20000000000 */
[----:B------:R-:W-:Y:S01]  /*4650*/  @!P4 R2UR UR9, R3 ;  /* 0x000000000309c2ca */ /* 0x000fe200000e0000 */
[----:B------:R-:W-:Y:S01]  /*4660*/  @!P4 IMAD.X R0, RZ, RZ, R37, P0 ;  /* 0x000000ffff00c224 */ /* 0x000fe200000e0625 */
[----:B------:R-:W-:Y:S01]  /*4670*/  @!UP1 UIADD3 UR10, UPT, UPT, UR34, 0x60, URZ ;  /* 0x00000060220a9890 */ /* 0x000fe2000fffe0ff */
[----:B------:R-:W-:Y:S01]  /*4680*/  ISETP.NE.AND P0, PT, R27, 0x2, PT ;  /* 0x000000021b00780c */ /* 0x000fe20003f05270 */
[----:B------:R-:W-:Y:S01]  /*4690*/  UMOV UR11, UR35 ;  /* 0x00000023000b7c82 */ /* 0x000fe20008000000 */
[----:B------:R-:W-:Y:S01]  /*46a0*/  UMOV UR12, UR36 ;  /* 0x00000024000c7c82 */ /* 0x000fe20008000000 */
[----:B------:R-:W-:Y:S01]  /*46b0*/  @!P4 R2UR UR8, R0 ;  /* 0x000000000008c2ca */ /* 0x000fe200000e0000 */
[----:B------:R-:W-:Y:S01]  /*46c0*/  IMAD.IADD R20, R8, 0x1, R58 ;  /* 0x0000000108147824 */ /* 0x000fe200078e023a */
[----:B------:R-:W-:Y:S01]  /*46d0*/  @P3 R2UR UR36, R24 ;  /* 0x00000000182432ca */ /* 0x000fe200000e0000 */
[----:B------:R-:W-:Y:S01]  /*46e0*/  IMAD.IADD R21, R13, 0x1, R60 ;  /* 0x000000010d157824 */ /* 0x000fe200078e023c */
[----:B------:R-:W-:Y:S02]  /*46f0*/  SEL R0, RZ, 0x1, P0 ;  /* 0x00000001ff007807 */ /* 0x000fe40000000000 */
[----:B------:R-:W-:Y:S01]  /*4700*/  LOP3.LUT R32, R32, 0x1, RZ, 0x3c, !PT ;  /* 0x0000000120207812 */ /* 0x000fe200078e3cff */
[----:B------:R-:W-:Y:S01]  /*4710*/  IMAD.U32 R10, RZ, RZ, UR9 ;  /* 0x00000009ff0a7e24 */ /* 0x000fe2000f8e00ff */
[----:B------:R-:W-:Y:S01]  /*4720*/  @!UP1 UIADD3 UR9, UPT, UPT, UR7, 0x38, URZ ;  /* 0x0000003807099890 */ /* 0x000fe2000fffe0ff */
[----:B------:R-:W-:Y:S02]  /*4730*/  LOP3.LUT R25, R25, R0, RZ, 0x3c, !PT ;  /* 0x0000000019197212 */ /* 0x000fe400078e3cff */
[----:B------:R-:W-:Y:S02]  /*4740*/  SEL R27, R27, RZ, P0 ;  /* 0x000000ff1b1b7207 */ /* 0x000fe40000000000 */
[----:B------:R-:W-:Y:S01]  /*4750*/  IMAD.U32 R11, RZ, RZ, UR8 ;  /* 0x00000008ff0b7e24 */ /* 0x000fe2000f8e00ff */
[----:B------:R-:W-:Y:S01]  /*4760*/  @!P4 R2UR UR14, R10 ;  /* 0x000000000a0ec2ca */ /* 0x000fe200000e0000 */
[----:B------:R-:W-:Y:S01]  /*4770*/  @!UP1 UIADD3 UR8, UPT, UPT, UR7, 0x3200, URZ ;  /* 0x0000320007089890 */ /* 0x000fe2000fffe0ff */
[----:B------:R-:W-:Y:S02]  /*4780*/  VOTEU.ALL UP1, P4 ;  /* 0x0000000000ff7886 */ /* 0x000fe40002020000 */
[----:B------:R-:W-:Y:S11]  /*4790*/  @!P4 R2UR UR15, R11 ;  /* 0x000000000b0fc2ca */ /* 0x000ff600000e0000 */
[----:B------:R-:W-:Y:S02]  /*47a0*/  @!UPT UIADD3 URZ, UPT, UPT, URZ, URZ, URZ ;  /* 0x000000fffffff290 */ /* 0x000fe4000fffe0ff */
[----:B------:R2:W-:Y:S01]  /*47b0*/  @!UP1 UTMALDG.3D [UR8], [UR14], desc[UR18] ;  /* 0x000012080e0095b4 */ /* 0x0005e20008011000 */
[----:B------:R2:W-:Y:S01]  /*47c0*/  @!P4 SYNCS.ARRIVE.TRANS64.RED.A0TR RZ, [UR7+0x38], R23 ;  /* 0x00003817ffffc9a7 */ /* 0x0005e20008300407 */
[----:B------:R-:W-:Y:S01]  /*47d0*/  UPLOP3.LUT UP1, UPT, UPT, UPT, UPT, 0x80, 0x8 ;  /* 0x000000000008789c */ /* 0x000fe20003f2f070 */
[----:B------:R-:W-:Y:S01]  /*47e0*/  SYNCS.ARRIVE.TRANS64.RED.A1T0 RZ, [UR13], RZ ;  /* 0x000000ffffff79a7 */ /* 0x000fe2000810040d */
[----:B------:R-:W-:Y:S09]  /*47f0*/  @P3 BRA `(.L_x_76) ;  /* 0xfffffff000943947 */ /* 0x000ff2000383ffff */
[----:B------:R-:W-:-:S04]  /*4800*/  SHF.L.U32 R3, R32, 0x1f, RZ ;  /* 0x0000001f20037819 */ /* 0x000fc800000006ff */
[----:B------:R-:W1:Y:S02]  /*4810*/  SYNCS.PHASECHK.TRANS64.TRYWAIT P0, [UR7+0x40], R3 ;  /* 0x00004003ff0075a7 */ /* 0x000e640008001107 */
[----:B-1----:R-:W-:Y:S05]  /*4820*/  @!P0 BRA `(.L_x_77) ;  /* 0x0000003c002c8947 */ /* 0x002fea0003800000 */
.L_x_163:
[----:B------:R-:W3:Y:S02]  /*4830*/  SYNCS.PHASECHK.TRANS64.TRYWAIT P0, [UR7+0x48], R3 ;  /* 0x00004803ff0075a7 */ /* 0x000ee40008001107 */
[----:B---3--:R-:W-:Y:S05]  /*4840*/  @!P0 BRA `(.L_x_78) ;  /* 0x0000003c003c8947 */ /* 0x008fea0003800000 */
.L_x_165:
[----:B------:R-:W3:Y:S02]  /*4850*/  SYNCS.PHASECHK.TRANS64.TRYWAIT P0, [UR7+0x50], R3 ;  /* 0x00005003ff0075a7 */ /* 0x000ee40008001107 */
[----:B---3--:R-:W-:Y:S05]  /*4860*/  @!P0 BRA `(.L_x_79) ;  /* 0x0000003c004c8947 */ /* 0x008fea0003800000 */
.L_x_167:
[----:B-1----:R-:W-:-:S07]  /*4870*/  MOV R0, UR7 ;  /* 0x0000000700007c02 */ /* 0x002fce0008000f00 */
.L_x_80:
[----:B-1----:R-:W-:-:S04]  /*4880*/  SHF.L.U32 R3, R32, 0x1f, RZ ;  /* 0x0000001f20037819 */ /* 0x002fc800000006ff */
[----:B------:R1:W3:Y:S03]  /*4890*/  SYNCS.PHASECHK.TRANS64.TRYWAIT P0, [R0+URZ+0x58], R3 ;  /* 0x00005803000075a7 */ /* 0x0002e600080011ff */
[----:B---3--:R-:W-:Y:S05]  /*48a0*/  @!P0 NANOSLEEP.SYNCS 0x989680 ;  /* 0x009896800000895d */ /* 0x008fea0003900000 */
[----:B------:R-:W3:Y:S02]  /*48b0*/  @!P0 SYNCS.PHASECHK.TRANS64 P0, [R0+URZ+0x58], R3 ;  /* 0x00005803000085a7 */ /* 0x000ee400080010ff */
[----:B--23--:R-:W-:Y:S05]  /*48c0*/  @P0 EXIT ;  /* 0x000000000000094d */ /* 0x00cfea0003800000 */
[----:B------:R-:W-:Y:S05]  /*48d0*/  BRA `(.L_x_80) ;  /* 0xfffffffc00e87947 */ /* 0x000fea000383ffff */
.L_x_65:
[----:B------:R-:W-:-:S06]  /*48e0*/  UISETP.GE.AND UP1, UPT, UR8, 0x4, UPT ;  /* 0x000000040800788c */ /* 0x000fcc000bf26270 */
[----:B------:R-:W-:-:S13]  /*48f0*/  PLOP3.LUT P0, PT, PT, PT, UP1, 0x80, 0x8 ;  /* 0x000000000008781c */ /* 0x000fda0003f0f018 */
[----:B------:R-:W-:Y:S05]  /*4900*/  @!P0 EXIT ;  /* 0x000000000000894d */ /* 0x000fea0003800000 */
[----:B------:R-:W-:Y:S01]  /*4910*/  BAR.SYNC.DEFER_BLOCKING 0x6, 0xa0 ;  /* 0x0182800000007b1d */ /* 0x000fe20000010000 */
[C---:B------:R-:W-:Y:S01]  /*4920*/  IMAD.SHL.U32 R7, R72.reuse, 0x20, RZ ;  /* 0x0000002048077824 */ /* 0x040fe200078e00ff */
[C---:B------:R-:W-:Y:S01]  /*4930*/  LOP3.LUT P0, RZ, R72.reuse, 0x4, RZ, 0xc0, !PT ;  /* 0x0000000448ff7812 */ /* 0x040fe2000780c0ff */
[C---:B------:R-:W-:Y:S01]  /*4940*/  IMAD.SHL.U32 R64, R72.reuse, 0x10, RZ ;  /* 0x0000001048407824 */ /* 0x040fe200078e00ff */
[----:B------:R-:W-:Y:S01]  /*4950*/  CS2R R68, SRZ ;  /* 0x0000000000447805 */ /* 0x000fe2000001ff00 */
[C---:B------:R-:W-:Y:S01]  /*4960*/  IMAD.SHL.U32 R5, R72.reuse, 0x4, RZ ;  /* 0x0000000448057824 */ /* 0x040fe200078e00ff */
[----:B------:R-:W-:Y:S02]  /*4970*/  UMOV UR48, 0x400 ;  /* 0x0000040000307882 */ /* 0x000fe40000000000 */
[----:B------:R-:W1:Y:S01]  /*4980*/  LDC R63, c[0x0][0x370] ;  /* 0x0000dc00ff3f7b82 */ /* 0x000e620000000800 */
[----:B------:R-:W-:Y:S01]  /*4990*/  ULEA UR48, UR37, UR48, 0x18 ;  /* 0x0000003025307291 */ /* 0x000fe2000f8ec0ff */
[----:B------:R-:W-:Y:S01]  /*49a0*/  LOP3.LUT R0, R7, 0xc0, RZ, 0xc0, !PT ;  /* 0x000000c007007812 */ /* 0x000fe200078ec0ff */
[----:B------:R-:W-:Y:S01]  /*49b0*/  IMAD.U32 R32, R72, 0x10000, RZ ;  /* 0x0001000048207824 */ /* 0x000fe200078e00ff */
[----:B------:R-:W-:Y:S01]  /*49c0*/  LOP3.LUT R64, R64, 0x600, RZ, 0xc0, !PT ;  /* 0x0000060040407812 */ /* 0x000fe200078ec0ff */
[----:B------:R-:W-:Y:S01]  /*49d0*/  UIADD3 UR4, UPT, UPT, UR48, 0x200, URZ ;  /* 0x0000020030047890 */ /* 0x000fe2000fffe0ff */
[----:B------:R-:W-:Y:S01]  /*49e0*/  LOP3.LUT R5, R0, 0x18, R5, 0xf8, !PT ;  /* 0x0000001800057812 */ /* 0x000fe200078ef805 */
[----:B------:R-:W-:Y:S01]  /*49f0*/  IMAD.MOV.U32 R71, RZ, RZ, 0x20 ;  /* 0x00000020ff477424 */ /* 0x000fe200078e00ff */
[----:B------:R-:W2:Y:S01]  /*4a00*/  LDC R28, c[0x0][0xb0c] ;  /* 0x0002c300ff1c7b82 */ /* 0x000ea20000000800 */
[----:B------:R-:W-:Y:S01]  /*4a10*/  SHF.R.U32.HI R0, RZ, 0x1, R72 ;  /* 0x00000001ff007819 */ /* 0x000fe20000011648 */
[----:B------:R-:W-:Y:S01]  /*4a20*/  IMAD.MOV.U32 R70, RZ, RZ, 0x1 ;  /* 0x00000001ff467424 */ /* 0x000fe200078e00ff */
[--C-:B------:R-:W-:Y:S01]  /*4a30*/  LOP3.LUT R64, R64, 0x20, R7.reuse, 0xf8, !PT ;  /* 0x0000002040407812 */ /* 0x100fe200078ef807 */
[----:B------:R-:W-:Y:S01]  /*4a40*/  IMAD.MOV.U32 R30, RZ, RZ, RZ ;  /* 0x000000ffff1e7224 */ /* 0x000fe200078e00ff */
[----:B------:R-:W-:Y:S01]  /*4a50*/  LOP3.LUT R32, R32, 0x600000, RZ, 0xc0, !PT ;  /* 0x0060000020207812 */ /* 0x000fe200078ec0ff */
[----:B------:R-:W-:Y:S01]  /*4a60*/  IMAD.MOV.U32 R75, RZ, RZ, RZ ;  /* 0x000000ffff4b7224 */ /* 0x000fe200078e00ff */
[----:B------:R-:W-:Y:S01]  /*4a70*/  LOP3.LUT R5, R5, 0x8, R0, 0x78, !PT ;  /* 0x0000000805057812 */ /* 0x000fe200078e7800 */
[----:B------:R-:W4:Y:S01]  /*4a80*/  LDC R61, c[0x0][0xb20] ;  /* 0x0002c800ff3d7b82 */ /* 0x000f220000000800 */
[----:B------:R-:W3:Y:S01]  /*4a90*/  LDS R3, [UR48+0x120] ;  /* 0x00012030ff037984 */ /* 0x000ee20008000800 */
[----:B------:R-:W-:Y:S01]  /*4aa0*/  LOP3.LUT R64, R64, 0x100, R7, 0xf8, !PT ;  /* 0x0000010040407812 */ /* 0x000fe200078ef807 */
[----:B------:R-:W-:Y:S01]  /*4ab0*/  IMAD.U32 R66, RZ, RZ, UR4 ;  /* 0x00000004ff427e24 */ /* 0x000fe2000f8e00ff */
[----:B------:R-:W-:Y:S01]  /*4ac0*/  LOP3.LUT R72, R72, 0x60, RZ, 0xc0, !PT ;  /* 0x0000006048487812 */ /* 0x000fe200078ec0ff */
[----:B------:R-:W1:Y:S01]  /*4ad0*/  LDCU.64 UR52, c[0x0][0x348] ;  /* 0x00006900ff3477ac */ /* 0x000e620008000a00 */
[----:B------:R-:W-:-:S02]  /*4ae0*/  LOP3.LUT R64, R64, R5, RZ, 0xfc, !PT ;  /* 0x0000000540407212 */ /* 0x000fc400078efcff */
[----:B------:R-:W1:Y:S01]  /*4af0*/  LDC R27, c[0x0][0xb30] ;  /* 0x0002cc00ff1b7b82 */ /* 0x000e620000000800 */
[----:B------:R-:W-:Y:S01]  /*4b00*/  SEL R71, R71, 0xffffffe0, !P0 ;  /* 0xffffffe047477807 */ /* 0x000fe20004000000 */
[----:B------:R-:W1:Y:S01]  /*4b10*/  LDCU.64 UR38, c[0x0][0x888] ;  /* 0x00011100ff2677ac */ /* 0x000e620008000a00 */
[----:B------:R-:W1:Y:S05]  /*4b20*/  LDCU.64 UR44, c[0x0][0x890] ;  /* 0x00011200ff2c77ac */ /* 0x000e6a0008000a00 */
[----:B------:R-:W1:Y:S01]  /*4b30*/  LDC.64 R56, c[0x0][0xb10] ;  /* 0x0002c400ff387b82 */ /* 0x000e620000000a00 */
[----:B------:R-:W-:Y:S01]  /*4b40*/  UMOV UR49, URZ ;  /* 0x000000ff00317c82 */ /* 0x000fe20008000000 */
[----:B------:R-:W-:-:S06]  /*4b50*/  UMOV UR51, URZ ;  /* 0x000000ff00337c82 */ /* 0x000fcc0008000000 */
[----:B------:R-:W1:Y:S08]  /*4b60*/  LDC.64 R24, c[0x0][0xb18] ;  /* 0x0002c600ff187b82 */ /* 0x000e700000000a00 */
[----:B------:R-:W1:Y:S08]  /*4b70*/  LDC.64 R22, c[0x0][0xb28] ;  /* 0x0002ca00ff167b82 */ /* 0x000e700000000a00 */
[----:B------:R-:W1:Y:S01]  /*4b80*/  LDC.64 R54, c[0x0][0x8b0] ;  /* 0x00022c00ff367b82 */ /* 0x000e620000000a00 */
[----:B---3--:R-:W-:-:S07]  /*4b90*/  IMAD.IADD R32, R3, 0x1, R32 ;  /* 0x0000000103207824 */ /* 0x008fce00078e0220 */
[----:B------:R-:W3:Y:S08]  /*4ba0*/  LDC.64 R52, c[0x0][0x8a8] ;  /* 0x00022a00ff347b82 */ /* 0x000ef00000000a00 */
[----:B--2-4-:R-:W1:Y:S02]  /*4bb0*/  LDC R62, c[0x0][0x374] ;  /* 0x0000dd00ff3e7b82 */ /* 0x014e640000000800 */
.L_x_124:
[C---:B------:R-:W-:Y:S02]  /*4bc0*/  LEA R0, R75.reuse, UR48, 0x3 ;  /* 0x000000304b007c11 */ /* 0x040fe4000f8e18ff */
[----:B------:R-:W-:Y:S02]  /*4bd0*/  SHF.L.U32 R3, R68, 0x1f, RZ ;  /* 0x0000001f44037819 */ /* 0x000fe400000006ff */
[----:B------:R-:W-:Y:S02]  /*4be0*/  LEA R16, R75, UR48, 0x4 ;  /* 0x000000304b107c11 */ /* 0x000fe4000f8e20ff */
[----:B------:R-:W2:Y:S02]  /*4bf0*/  SYNCS.PHASECHK.TRANS64.TRYWAIT P0, [R0+URZ+0x70], R3 ;  /* 0x00007003000075a7 */ /* 0x000ea400080011ff */
[----:B-12---:R-:W-:Y:S05]  /*4c00*/  @!P0 BRA `(.L_x_81) ;  /* 0x00000038007c8947 */ /* 0x006fea0003800000 */
.L_x_168:
[----:B------:R-:W4:Y:S01]  /*4c10*/  LDC.64 R12, c[0x0][0xb10] ;  /* 0x0002c400ff0c7b82 */ /* 0x000f220000000a00 */
[----:B------:R-:W3:Y:S01]  /*4c20*/  LDS.128 R16, [R16+0x100] ;  /* 0x0001000010107984 */ /* 0x000ee20000000c00 */
[----:B-1----:R-:W-:Y:S01]  /*4c30*/  ISETP.NE.AND P1, PT, R27, 0x1, PT ;  /* 0x000000011b00780c */ /* 0x002fe20003f25270 */
[----:B--2---:R-:W-:Y:S01]  /*4c40*/  VIADD R0, R0, 0x80 ;  /* 0x0000008000007836 */ /* 0x004fe20000000000 */
[----:B------:R-:W-:Y:S04]  /*4c50*/  ISETP.GE.AND P0, PT, R26, 0x1, PT ;  /* 0x000000011a00780c */ /* 0x000fe80003f06270 */
[----:B------:R-:W1:Y:S01]  /*4c60*/  LDC.64 R10, c[0x0][0xb18] ;  /* 0x0002c600ff0a7b82 */ /* 0x000e620000000a00 */
[----:B------:R-:W-:Y:S01]  /*4c70*/  PRMT R0, RZ, 0x654, R0 ;  /* 0x00000654ff007816 */ /* 0x000fe20000000000 */
[----:B------:R-:W-:Y:S01]  /*4c80*/  @!PT LDS RZ, [RZ] ;  /* 0x00000000fffff984 */ /* 0x000fe20000000800 */
[----:B------:R-:W-:Y:S01]  /*4c90*/  @!PT LDS RZ, [RZ] ;  /* 0x00000000fffff984 */ /* 0x000fe20000000800 */
[----:B------:R-:W-:Y:S01]  /*4ca0*/  @!PT LDS RZ, [RZ] ;  /* 0x00000000fffff984 */ /* 0x000fe20000000800 */
[----:B------:R-:W-:Y:S01]  /*4cb0*/  @!PT LDS RZ, [RZ] ;  /* 0x00000000fffff984 */ /* 0x000fe20000000800 */
[----:B------:R2:W-:Y:S06]  /*4cc0*/  MEMBAR.ALL.CTA ;  /* 0x0000000000007992 */ /* 0x0005ec0000008000 */
[----:B--2---:R-:W2:Y:S01]  /*4cd0*/  FENCE.VIEW.ASYNC.S ;  /* 0x00000000000073c6 */ /* 0x004ea20000000000 */
[----:B------:R-:W1:Y:S08]  /*4ce0*/  @!P1 LDC R14, c[0x0][0xb20] ;  /* 0x0002c800ff0e9b82 */ /* 0x000e700000000800 */
[----:B------:R-:W1:Y:S01]  /*4cf0*/  @!P1 LDC R9, c[0x0][0xb0c] ;  /* 0x0002c300ff099b82 */ /* 0x000e620000000800 */
[----:B--2---:R2:W-:Y:S01]  /*4d00*/  SYNCS.ARRIVE.TRANS64.RED.A1T0 RZ, [R0+URZ], RZ ;  /* 0x000000ff00ff79a7 */ /* 0x0045e200081004ff */
[----:B---3--:R-:W-:Y:S04]  /*4d10*/  LOP3.LUT P4, RZ, R18, 0x1, RZ, 0xc0, !PT ;  /* 0x0000000112ff7812 */ /* 0x008fe8000788c0ff */
[----:B------:R-:W-:Y:S09]  /*4d20*/  P2R R73, PR, RZ, 0x10 ;  /* 0x00000010ff497803 */ /* 0x000ff20000000000 */
[----:B------:R-:W-:Y:S02]  /*4d30*/  @P4 MOV R31, R16 ;  /* 0x00000010001f4202 */ /* 0x000fe40000000f00 */
[----:B------:R-:W-:Y:S01]  /*4d40*/  @P4 LOP3.LUT R29, R17, 0xffff, RZ, 0xc0, !PT ;  /* 0x0000ffff111d4812 */ /* 0x000fe200078ec0ff */
[----:B--2-4-:R-:W-:Y:S06]  /*4d50*/  @!P0 BRA `(.L_x_82) ;  /* 0x0000000000a48947 */ /* 0x014fec0003800000 */
[----:B------:R-:W-:Y:S01]  /*4d60*/  IMAD.HI.U32 R36, R62, R25, RZ ;  /* 0x000000193e247227 */ /* 0x000fe200078e00ff */
[----:B------:R-:W-:Y:S02]  /*4d70*/  ISETP.NE.AND P0, PT, R24, 0x1, PT ;  /* 0x000000011800780c */ /* 0x000fe40003f05270 */
[----:B------:R-:W-:Y:S01]  /*4d80*/  ISETP.NE.AND P2, PT, R26, 0x1, PT ;  /* 0x000000011a00780c */ /* 0x000fe20003f45270 */
[-C--:B------:R-:W-:Y:S01]  /*4d90*/  IMAD.HI.U32 R34, R63, R56.reuse, RZ ;  /* 0x000000383f227227 */ /* 0x080fe200078e00ff */
[----:B------:R-:W-:Y:S02]  /*4da0*/  SHF.R.U32.HI R37, RZ, R61, R36 ;  /* 0x0000003dff257219 */ /* 0x000fe40000011624 */
[----:B------:R-:W-:Y:S01]  /*4db0*/  ISETP.NE.AND P3, PT, R28, 0x1, PT ;  /* 0x000000011c00780c */ /* 0x000fe20003f65270 */
[----:B------:R-:W-:Y:S01]  /*4dc0*/  IMAD.HI.U32 R40, R29, R25, RZ ;  /* 0x000000191d287227 */ /* 0x000fe200078e00ff */
[----:B------:R-:W-:Y:S02]  /*4dd0*/  SHF.R.U32.HI R34, RZ, R57, R34 ;  /* 0x00000039ff227219 */ /* 0x000fe40000011622 */
[----:B------:R-:W-:Y:S01]  /*4de0*/  SEL R3, R62, R37, !P0 ;  /* 0x000000253e037207 */ /* 0x000fe20004000000 */
[----:B------:R-:W-:Y:S01]  /*4df0*/  IMAD.HI.U32 R38, R31, R56, RZ ;  /* 0x000000381f267227 */ /* 0x000fe200078e00ff */
[----:B------:R-:W-:Y:S03]  /*4e00*/  SEL R7, R63, R34, !P3 ;  /* 0x000000223f077207 */ /* 0x000fe60005800000 */
[-C--:B------:R-:W-:Y:S01]  /*4e10*/  IMAD.HI.U32 R34, R3, R22.reuse, RZ ;  /* 0x0000001603227227 */ /* 0x080fe200078e00ff */
[----:B------:R-:W-:Y:S03]  /*4e20*/  SHF.R.U32.HI R38, RZ, R57, R38 ;  /* 0x00000039ff267219 */ /* 0x000fe60000011626 */
[----:B------:R-:W-:Y:S01]  /*4e30*/  IMAD.HI.U32 R36, R7, R22, RZ ;  /* 0x0000001607247227 */ /* 0x000fe200078e00ff */
[----:B------:R-:W-:Y:S02]  /*4e40*/  @P2 SHF.R.U32.HI R3, RZ, R23, R34 ;  /* 0x00000017ff032219 */ /* 0x000fe40000011622 */
[----:B------:R-:W-:Y:S02]  /*4e50*/  SHF.R.U32.HI R34, RZ, R61, R40 ;  /* 0x0000003dff227219 */ /* 0x000fe40000011628 */
[----:B------:R-:W-:Y:S01]  /*4e60*/  @P2 SHF.R.U32.HI R7, RZ, R23, R36 ;  /* 0x00000017ff072219 */ /* 0x000fe20000011624 */
[C---:B------:R-:W-:Y:S01]  /*4e70*/  IMAD R2, R26.reuse, R3, RZ ;  /* 0x000000031a027224 */ /* 0x040fe200078e02ff */
[----:B------:R-:W-:Y:S02]  /*4e80*/  SEL R5, R29, R34, !P0 ;  /* 0x000000221d057207 */ /* 0x000fe40004000000 */
[----:B------:R-:W-:Y:S01]  /*4e90*/  SEL R3, R31, R38, !P3 ;  /* 0x000000261f037207 */ /* 0x000fe20005800000 */
[----:B------:R-:W-:Y:S01]  /*4ea0*/  IMAD R4, R26, R7, RZ ;  /* 0x000000071a047224 */ /* 0x000fe200078e02ff */
[C---:B------:R-:W-:Y:S01]  /*4eb0*/  ISETP.GE.AND P0, PT, R5.reuse, R2, PT ;  /* 0x000000020500720c */ /* 0x040fe20003f06270 */
[----:B------:R-:W-:Y:S03]  /*4ec0*/  IMAD.HI.U32 R6, R5, R22, RZ ;  /* 0x0000001605067227 */ /* 0x000fe600078e00ff */
[----:B------:R-:W-:Y:S01]  /*4ed0*/  ISETP.GE.OR P0, PT, R3, R4, P0 ;  /* 0x000000040300720c */ /* 0x000fe20000706670 */
[----:B------:R-:W-:Y:S01]  /*4ee0*/  IMAD.MOV R4, RZ, RZ, -R3 ;  /* 0x000000ffff047224 */ /* 0x000fe200078e0a03 */
[-C--:B------:R-:W-:Y:S03]  /*4ef0*/  SHF.R.U32.HI R6, RZ, R23.reuse, R6 ;  /* 0x00000017ff067219 */ /* 0x080fe60000011606 */
[----:B------:R-:W-:Y:S01]  /*4f00*/  IMAD R31, R28, R4, R31 ;  /* 0x000000041c1f7224 */ /* 0x000fe200078e021f */
[----:B------:R-:W-:Y:S05]  /*4f10*/  SEL R15, R5, R6, !P2 ;  /* 0x00000006050f7207 */ /* 0x000fea0005000000 */
[----:B------:R-:W-:Y:S02]  /*4f20*/  IMAD.MOV R6, RZ, RZ, -R15 ;  /* 0x000000ffff067224 */ /* 0x000fe400078e0a0f */
[C---:B------:R-:W-:Y:S04]  /*4f30*/  @!P0 IMAD.HI.U32 R2, R3.reuse, R22, RZ ;  /* 0x0000001603028227 */ /* 0x040fe800078e00ff */
[----:B------:R-:W-:Y:S01]  /*4f40*/  IMAD R6, R26, R6, R5 ;  /* 0x000000061a067224 */ /* 0x000fe200078e0205 */
[----:B------:R-:W-:Y:S04]  /*4f50*/  @!P0 SHF.R.U32.HI R2, RZ, R23, R2 ;  /* 0x00000017ff028219 */ /* 0x000fe80000011602 */
[----:B------:R-:W-:Y:S02]  /*4f60*/  @!P0 SEL R0, R3, R2, !P2 ;  /* 0x0000000203008207 */ /* 0x000fe40005000000 */
[----:B------:R-:W-:Y:S02]  /*4f70*/  IADD3 R2, PT, PT, -R5, RZ, RZ ;  /* 0x000000ff05027210 */ /* 0x000fe40007ffe1ff */
[----:B------:R-:W-:Y:S01]  /*4f80*/  @!P0 IADD3 R8, PT, PT, R15, -R0, RZ ;  /* 0x800000000f088210 */ /* 0x000fe20007ffe0ff */
[----:B------:R-:W-:Y:S02]  /*4f90*/  @!P0 IMAD R0, R7, R6, R0 ;  /* 0x0000000607008224 */ /* 0x000fe400078e0200 */
[----:B------:R-:W-:Y:S02]  /*4fa0*/  IMAD R29, R24, R2, R29 ;  /* 0x00000002181d7224 */ /* 0x000fe400078e021d */
[----:B------:R-:W-:Y:S02]  /*4fb0*/  @!P0 IMAD R5, R8, R26, R3 ;  /* 0x0000001a08058224 */ /* 0x000fe400078e0203 */
[----:B------:R-:W-:Y:S04]  /*4fc0*/  @!P0 IMAD.MOV.U32 R3, RZ, RZ, R0 ;  /* 0x000000ffff038224 */ /* 0x000fe800078e0000 */
[----:B------:R-:W-:Y:S02]  /*4fd0*/  IMAD R31, R3, R28, R31 ;  /* 0x0000001c031f7224 */ /* 0x000fe400078e021f */
[----:B------:R-:W-:Y:S07]  /*4fe0*/  IMAD R29, R5, R24, R29 ;  /* 0x00000018051d7224 */ /* 0x000fee00078e021d */
.L_x_82:
[----:B-1----:R-:W-:Y:S01]  /*4ff0*/  @!P1 ISETP.NE.AND P0, PT, R10, 0x1, PT ;  /* 0x000000010a00980c */ /* 0x002fe20003f05270 */
[----:B------:R-:W-:Y:S01]  /*5000*/  @!P1 IMAD.HI.U32 R3, R29, R11, RZ ;  /* 0x0000000b1d039227 */ /* 0x000fe200078e00ff */
[----:B------:R-:W-:Y:S01]  /*5010*/  R2UR UR42, R21 ;  /* 0x00000000152a72ca */ /* 0x000fe200000e0000 */
[----:B------:R-:W-:Y:S01]  /*5020*/  BSSY.RECONVERGENT B6, `(.L_x_83) ;  /* 0x0000031000067945 */ /* 0x000fe20003800200 */
[----:B------:R-:W-:Y:S01]  /*5030*/  R2UR UR41, R20 ;  /* 0x00000000142972ca */ /* 0x000fe200000e0000 */
[----:B------:R-:W-:Y:S01]  /*5040*/  @!P1 IMAD.HI.U32 R0, R31, R12, RZ ;  /* 0x0000000c1f009227 */ /* 0x000fe200078e00ff */
[----:B------:R-:W-:Y:S02]  /*5050*/  @!P1 SHF.R.U32.HI R2, RZ, R14, R3 ;  /* 0x0000000eff029219 */ /* 0x000fe40000011603 */
[----:B------:R-:W-:Y:S01]  /*5060*/  @!P1 ISETP.NE.AND P2, PT, R9, 0x1, PT ;  /* 0x000000010900980c */ /* 0x000fe20003f45270 */
[----:B------:R-:W-:Y:S01]  /*5070*/  VIADD R75, R75, 0x1 ;  /* 0x000000014b4b7836 */ /* 0x000fe20000000000 */
[----:B------:R-:W-:Y:S02]  /*5080*/  @!P1 SEL R2, R29, R2, !P0 ;  /* 0x000000021d029207 */ /* 0x000fe40004000000 */
[----:B------:R-:W-:Y:S02]  /*5090*/  @!P1 SHF.R.U32.HI R0, RZ, R13, R0 ;  /* 0x0000000dff009219 */ /* 0x000fe40000011600 */
[----:B------:R-:W-:Y:S01]  /*50a0*/  LOP3.LUT P0, RZ, R66, 0x1b0, RZ, 0xc0, !PT ;  /* 0x000001b042ff7812 */ /* 0x000fe2000780c0ff */
[----:B------:R-:W-:Y:S01]  /*50b0*/  USHF.L.U32 UR42, UR42, 0x6, URZ ;  /* 0x000000062a2a7899 */ /* 0x000fe200080006ff */
[----:B------:R-:W-:Y:S01]  /*50c0*/  @!P1 SEL R3, R31, R0, !P2 ;  /* 0x000000001f039207 */ /* 0x000fe20005000000 */
[----:B------:R-:W-:Y:S01]  /*50d0*/  USHF.L.U32 UR41, UR41, 0x7, URZ ;  /* 0x0000000729297899 */ /* 0x000fe200080006ff */
[----:B------:R-:W-:Y:S03]  /*50e0*/  @P4 SHF.R.U32.HI R67, RZ, 0x10, R17 ;  /* 0x00000010ff434819 */ /* 0x000fe60000011611 */
[----:B------:R-:W-:Y:S02]  /*50f0*/  @!P1 IMAD.IADD R0, R2, 0x1, -R3 ;  /* 0x0000000102009824 */ /* 0x000fe400078e0a03 */
[----:B------:R-:W-:Y:S02]  /*5100*/  @!P1 IMAD.IADD R2, R3, 0x1, -R2 ;  /* 0x0000000103029824 */ /* 0x000fe400078e0a02 */
[----:B------:R-:W-:Y:S02]  /*5110*/  @!P1 IMAD R31, R0, R9, R31 ;  /* 0x00000009001f9224 */ /* 0x000fe400078e021f */
[----:B------:R-:W-:Y:S01]  /*5120*/  @!P1 IMAD R29, R2, R10, R29 ;  /* 0x0000000a021d9224 */ /* 0x000fe200078e021d */
[----:B------:R-:W-:Y:S06]  /*5130*/  @!P0 BRA `(.L_x_84) ;  /* 0x00000000007c8947 */ /* 0x000fec0003800000 */
[----:B------:R-:W1:Y:S01]  /*5140*/  LDCU.64 UR8, c[0x4][0x80] ;  /* 0x01001000ff0877ac */ /* 0x000e620008000a00 */
[----:B------:R-:W-:Y:S01]  /*5150*/  MOV R2, 0x0 ;  /* 0x0000000000027802 */ /* 0x000fe20000000f00 */
[----:B------:R-:W-:Y:S02]  /*5160*/  HFMA2 R12, -RZ, RZ, 0, 5.9604644775390625e-08 ;  /* 0x00000001ff0c7431 */ /* 0x000fe400000001ff */
[----:B------:R-:W-:Y:S01]  /*5170*/  IMAD.MOV.U32 R8, RZ, RZ, 0x70 ;  /* 0x00000070ff087424 */ /* 0x000fe200078e00ff */
[----:B------:R2:W3:Y:S01]  /*5180*/  LDC.64 R14, c[0x4][R2] ;  /* 0x01000000020e7b82 */ /* 0x0004e20000000a00 */
[----:B------:R-:W4:Y:S01]  /*5190*/  LDCU.64 UR6, c[0x4][0x88] ;  /* 0x01001100ff0677ac */ /* 0x000f220008000a00 */
[----:B------:R-:W-:Y:S01]  /*51a0*/  IMAD.MOV.U32 R13, RZ, RZ, RZ ;  /* 0x000000ffff0d7224 */ /* 0x000fe200078e00ff */
[----:B------:R-:W2:Y:S01]  /*51b0*/  LDCU.64 UR4, c[0x4][0x8] ;  /* 0x01000100ff0477ac */ /* 0x000ea20008000a00 */
[----:B-1----:R-:W-:Y:S01]  /*51c0*/  MOV R5, UR9 ;  /* 0x0000000900057c02 */ /* 0x002fe20008000f00 */
[----:B------:R-:W-:Y:S01]  /*51d0*/  IMAD.U32 R4, RZ, RZ, UR8 ;  /* 0x00000008ff047e24 */ /* 0x000fe2000f8e00ff */
[----:B----4-:R-:W-:Y:S01]  /*51e0*/  MOV R7, UR7 ;  /* 0x0000000700077c02 */ /* 0x010fe20008000f00 */
[----:B------:R-:W-:Y:S01]  /*51f0*/  IMAD.U32 R6, RZ, RZ, UR6 ;  /* 0x00000006ff067e24 */ /* 0x000fe2000f8e00ff */
[----:B--2---:R-:W-:Y:S01]  /*5200*/  MOV R11, UR5 ;  /* 0x00000005000b7c02 */ /* 0x004fe20008000f00 */
[----:B------:R-:W-:Y:S02]  /*5210*/  IMAD.U32 R10, RZ, RZ, UR4 ;  /* 0x00000004ff0a7e24 */ /* 0x000fe4000f8e00ff */
[----:B------:R-:W-:Y:S07]  /*5220*/  LEPC R20, `(.L_x_85) ;  /* 0x000000001014794e */ /* 0x000fee0000000000 */
[----:B---3-5:R-:W-:Y:S05]  /*5230*/  CALL.ABS.NOINC R14 ;  /* 0x000000000e007343 */ /* 0x028fea0003c00000 */
.L_x_85:
[----:B------:R-:W1:Y:S01]  /*5240*/  LDCU.64 UR8, c[0x4][0x80] ;  /* 0x01001000ff0877ac */ /* 0x000e620008000a00 */
[----:B------:R-:W2:Y:S01]  /*5250*/  LDC.64 R2, c[0x4][R2] ;  /* 0x0100000002027b82 */ /* 0x000ea20000000a00 */
[----:B------:R-:W-:Y:S02]  /*5260*/  HFMA2 R12, -RZ, RZ, 0, 5.9604644775390625e-08 ;  /* 0x00000001ff0c7431 */ /* 0x000fe400000001ff */
[----:B------:R-:W-:Y:S02]  /*5270*/  IMAD.MOV.U32 R8, RZ, RZ, 0x70 ;  /* 0x00000070ff087424 */ /* 0x000fe400078e00ff */
[----:B------:R-:W-:Y:S01]  /*5280*/  IMAD.MOV.U32 R13, RZ, RZ, RZ ;  /* 0x000000ffff0d7224 */ /* 0x000fe200078e00ff */
[----:B------:R-:W3:Y:S01]  /*5290*/  LDCU.64 UR6, c[0x4][0x88] ;  /* 0x01001100ff0677ac */ /* 0x000ee20008000a00 */
[----:B------:R-:W4:Y:S01]  /*52a0*/  LDCU.64 UR4, c[0x4][0x8] ;  /* 0x01000100ff0477ac */ /* 0x000f220008000a00 */
[----:B-1----:R-:W-:Y:S02]  /*52b0*/  MOV R4, UR8 ;  /* 0x0000000800047c02 */ /* 0x002fe40008000f00 */
[----:B------:R-:W-:Y:S02]  /*52c0*/  MOV R5, UR9 ;  /* 0x0000000900057c02 */ /* 0x000fe40008000f00 */
[----:B---3--:R-:W-:Y:S01]  /*52d0*/  MOV R7, UR7 ;  /* 0x0000000700077c02 */ /* 0x008fe20008000f00 */
[----:B------:R-:W-:Y:S01]  /*52e0*/  IMAD.U32 R6, RZ, RZ, UR6 ;  /* 0x00000006ff067e24 */ /* 0x000fe2000f8e00ff */
[----:B----4-:R-:W-:Y:S01]  /*52f0*/  MOV R11, UR5 ;  /* 0x00000005000b7c02 */ /* 0x010fe20008000f00 */
[----:B------:R-:W-:Y:S02]  /*5300*/  IMAD.U32 R10, RZ, RZ, UR4 ;  /* 0x00000004ff0a7e24 */ /* 0x000fe4000f8e00ff */
[----:B------:R-:W-:Y:S07]  /*5310*/  LEPC R20, `(.L_x_84) ;  /* 0x000000001014794e */ /* 0x000fee0000000000 */
[----:B--2---:R-:W-:Y:S05]  /*5320*/  CALL.ABS.NOINC R2 ;  /* 0x0000000002007343 */ /* 0x004fea0003c00000 */
.L_x_84:
[----:B------:R-:W-:Y:S05]  /*5330*/  BSYNC.RECONVERGENT B6 ;  /* 0x0000000000067941 */ /* 0x000fea0003800200 */
.L_x_83:
[----:B------:R-:W-:Y:S01]  /*5340*/  ISETP.NE.U32.AND P4, PT, R54, RZ, PT ;  /* 0x000000ff3600720c */ /* 0x000fe20003f85070 */
[----:B------:R-:W-:Y:S01]  /*5350*/  UISETP.NE.AND UP2, UPT, UR50, URZ, UPT ;  /* 0x000000ff3200728c */ /* 0x000fe2000bf45270 */
[----:B------:R-:W-:Y:S01]  /*5360*/  ISETP.NE.U32.AND P2, PT, RZ, UR38, PT ;  /* 0x00000026ff007c0c */ /* 0x000fe2000bf45070 */
[----:B------:R-:W-:Y:S01]  /*5370*/  UISETP.NE.U32.AND UP1, UPT, UR44, URZ, UPT ;  /* 0x000000ff2c00728c */ /* 0x000fe2000bf25070 */
[----:B------:R-:W-:Y:S01]  /*5380*/  ISETP.NE.AND.EX P4, PT, R55, RZ, PT, P4 ;  /* 0x000000ff3700720c */ /* 0x000fe20003f85340 */
[----:B------:R-:W-:Y:S01]  /*5390*/  UPLOP3.LUT UP0, UPT, UPT, UPT, UPT, 0x40, 0x4 ;  /* 0x000000000004789c */ /* 0x000fe20003f0e870 */
[----:B------:R-:W-:Y:S01]  /*53a0*/  ISETP.NE.AND.EX P2, PT, RZ, UR39, PT, P2 ;  /* 0x00000027ff007c0c */ /* 0x000fe2000bf45320 */
[----:B------:R-:W-:Y:S01]  /*53b0*/  UISETP.NE.AND.EX UP1, UPT, UR45, URZ, UPT, UP1 ;  /* 0x000000ff2d00728c */ /* 0x000fe2000bf25310 */
[----:B------:R-:W-:Y:S04]  /*53c0*/  PLOP3.LUT P1, PT, PT, PT, UP2, 0x80, 0x8 ;  /* 0x000000000008781c */ /* 0x000fe80003f2f028 */
[----:B------:R-:W-:Y:S06]  /*53d0*/  @UP2 UPLOP3.LUT UP0, UPT, UPT, UPT, UP1, 0x80, 0x8 ;  /* 0x000000000008289c */ /* 0x000fec0003f0f010 */
[----:B------:R-:W-:Y:S01]  /*53e0*/  PLOP3.LUT P0, PT, PT, PT, UP0, 0x80, 0x8 ;  /* 0x000000000008781c */ /* 0x000fe20003f0f008 */
[----:B------:R-:W-:Y:S01]  /*53f0*/  @!UPT UIADD3 URZ, UPT, UPT, URZ, URZ, URZ ;  /* 0x000000fffffff290 */ /* 0x000fe2000fffe0ff */
[----:B------:R-:W-:Y:S11]  /*5400*/  BRA.U !UP1, `(.L_x_86) ;  /* 0x0000000109387547 */ /* 0x000ff6000b800000 */
[----:B------:R-:W-:Y:S01]  /*5410*/  UISETP.NE.U32.AND UP0, UPT, UR38, URZ, UPT ;  /* 0x000000ff2600728c */ /* 0x000fe2000bf05070 */
[----:B------:R-:W-:Y:S02]  /*5420*/  HFMA2 R0, -RZ, RZ, 0, 5.9604644775390625e-08 ;  /* 0x00000001ff007431 */ /* 0x000fe400000001ff */
[----:B------:R-:W-:Y:S01]  /*5430*/  IMAD.MOV.U32 R59, RZ, RZ, 0x1 ;  /* 0x00000001ff3b7424 */ /* 0x000fe200078e00ff */
[----:B------:R-:W-:Y:S06]  /*5440*/  UISETP.NE.AND.EX UP0, UPT, UR39, URZ, UPT, UP0 ;  /* 0x000000ff2700728c */ /* 0x000fec000bf05300 */
[----:B------:R-:W-:Y:S05]  /*5450*/  PLOP3.LUT P3, PT, PT, PT, UP0, 0x80, 0x8 ;  /* 0x000000000008781c */ /* 0x000fea0003f6f008 */
[----:B------:R-:W1:Y:S01]  /*5460*/  @UP0 LDCU.64 UR6, c[0x0][0x888] ;  /* 0x00011100ff0607ac */ /* 0x000e620008000a00 */
[----:B------:R-:W-:Y:S07]  /*5470*/  @UP0 UIMAD UR4, UR36, UR44, URZ ;  /* 0x0000002c240402a4 */ /* 0x000fee000f8e02ff */
[----:B------:R-:W-:Y:S01]  /*5480*/  @!P3 PRMT R59, R0, 0x7610, R59 ;  /* 0x00007610003bb816 */ /* 0x000fe2000000003b */
[----:B-1----:R-:W-:Y:S03]  /*5490*/  @UP0 UIMAD.WIDE UR6, UR4, 0x4, UR6 ;  /* 0x00000004040608a5 */ /* 0x002fe6000f8e0206 */
[----:B------:R-:W1:Y:S03]  /*54a0*/  @!UP0 LDCU UR4, c[0x0][0x880] ;  /* 0x00011000ff0487ac */ /* 0x000e660008000800 */
[----:B------:R-:W-:Y:S01]  /*54b0*/  IMAD.U32 R2, RZ, RZ, UR6 ;  /* 0x00000006ff027e24 */ /* 0x000fe2000f8e00ff */
[----:B------:R-:W-:Y:S05]  /*54c0*/  MOV R3, UR7 ;  /* 0x0000000700037c02 */ /* 0x000fea0008000f00 */
[----:B-----5:R2:W5:Y:S02]  /*54d0*/  @P3 LDG.E R35, desc[UR46][R2.64] ;  /* 0x0000002e02233981 */ /* 0x020564000c1e1900 */
[----:B-12---:R-:W-:Y:S02]  /*54e0*/  @!P3 IMAD.U32 R35, RZ, RZ, UR4 ;  /* 0x00000004ff23be24 */ /* 0x006fe4000f8e00ff */
.L_x_86:
[----:B------:R-:W-:Y:S05]  /*54f0*/  @!P4 BRA `(.L_x_87) ;  /* 0x000000000020c947 */ /* 0x000fea0003800000 */
[----:B------:R-:W-:Y:S04]  /*5500*/  ISETP.NE.U32.AND P3, PT, R52, RZ, PT ;  /* 0x000000ff3400720c */ /* 0x000fe80003f65070 */
[----:B------:R-:W-:Y:S11]  /*5510*/  ISETP.NE.AND.EX P3, PT, R53, RZ, PT, P3 ;  /* 0x000000ff3500720c */ /* 0x000ff60003f65330 */
[----:B------:R-:W-:Y:S02]  /*5520*/  @!UPT UIADD3 URZ, UPT, UPT, URZ, URZ, URZ ;  /* 0x000000fffffff290 */ /* 0x000fe4000fffe0ff */
[----:B------:R-:W1:Y:S01]  /*5530*/  @P3 LDC.64 R2, c[0x0][0x8a8] ;  /* 0x00022a00ff023b82 */ /* 0x000e620000000a00 */
[----:B------:R-:W-:Y:S04]  /*5540*/  @P3 IMAD R0, R54, UR36, RZ ;  /* 0x0000002436003c24 */ /* 0x000fe8000f8e02ff */
[----:B-1----:R-:W-:Y:S05]  /*5550*/  @P3 IMAD.WIDE R2, R0, 0x4, R2 ;  /* 0x0000000400023825 */ /* 0x002fea00078e0202 */
[----:B-----5:R1:W5:Y:S02]  /*5560*/  @P3 LDG.E R33, desc[UR46][R2.64] ;  /* 0x0000002e02213981 */ /* 0x020364000c1e1900 */
[----:B-1----:R-:W2:Y:S02]  /*5570*/  @!P3 LDC R33, c[0x0][0x8a0] ;  /* 0x00022800ff21bb82 */ /* 0x002ea40000000800 */
.L_x_87:
[----:B-----5:R-:W-:Y:S01]  /*5580*/  FSETP.NEU.AND P3, PT, R35, RZ, PT ;  /* 0x000000ff2300720b */ /* 0x020fe20003f6d000 */
[----:B------:R-:W-:Y:S01]  /*5590*/  IMAD.SHL.U32 R80, R64, 0x2, RZ ;  /* 0x0000000240507824 */ /* 0x000fe200078e00ff */
[----:B------:R-:W-:Y:S01]  /*55a0*/  SEL R7, RZ, 0xffffffff, P2 ;  /* 0xffffffffff077807 */ /* 0x000fe20001000000 */
[----:B------:R-:W-:Y:S01]  /*55b0*/  BSSY B1, `(.L_x_88) ;  /* 0x0000036000017945 */ /* 0x000fe20003800000 */
[----:B------:R-:W-:Y:S01]  /*55c0*/  @P1 LOP3.LUT P2, RZ, R59, 0xff, RZ, 0xc0, !PT ;  /* 0x000000ff3bff1812 */ /* 0x000fe2000784c0ff */
[----:B------:R-:W-:Y:S01]  /*55d0*/  VIADD R78, R80, UR48 ;  /* 0x00000030504e7c36 */ /* 0x000fe20008000000 */
[----:B------:R-:W-:Y:S01]  /*55e0*/  @P1 SEL R2, RZ, 0xffffffff, P3 ;  /* 0xffffffffff021807 */ /* 0x000fe20001800000 */
[----:B------:R-:W-:Y:S01]  /*55f0*/  IMAD.MOV.U32 R81, RZ, RZ, 0x1 ;  /* 0x00000001ff517424 */ /* 0x000fe200078e00ff */
[----:B------:R-:W-:Y:S01]  /*5600*/  LOP3.LUT R70, R70, 0x1, RZ, 0x3c, !PT ;  /* 0x0000000146467812 */ /* 0x000fe200078e3cff */
[----:B------:R-:W-:Y:S01]  /*5610*/  IMAD.MOV.U32 R39, RZ, RZ, RZ ;  /* 0x000000ffff277224 */ /* 0x000fe200078e00ff */
[----:B------:R-:W-:Y:S02]  /*5620*/  @P0 SEL R2, R7, R2, !P2 ;  /* 0x0000000207020207 */ /* 0x000fe40005000000 */
[----:B------:R-:W-:Y:S02]  /*5630*/  CS2R R50, SRZ ;  /* 0x0000000000327805 */ /* 0x000fe4000001ff00 */
[----:B------:R-:W-:Y:S02]  /*5640*/  LEA R79, R30, UR48, 0x3 ;  /* 0x000000301e4f7c11 */ /* 0x000fe4000f8e18ff */
[----:B------:R-:W-:Y:S02]  /*5650*/  CS2R R48, SRZ ;  /* 0x0000000000307805 */ /* 0x000fe4000001ff00 */
[----:B------:R-:W-:Y:S02]  /*5660*/  @P1 LOP3.LUT R2, R2, 0x1, RZ, 0xc0, !PT ;  /* 0x0000000102021812 */ /* 0x000fe400078ec0ff */
[----:B------:R-:W-:Y:S02]  /*5670*/  CS2R R42, SRZ ;  /* 0x00000000002a7805 */ /* 0x000fe4000001ff00 */
[----:B------:R-:W-:Y:S02]  /*5680*/  SHF.L.U32 R0, R69, 0x1f, RZ ;  /* 0x0000001f45007819 */ /* 0x000fe400000006ff */
[----:B------:R-:W-:Y:S02]  /*5690*/  CS2R R40, SRZ ;  /* 0x0000000000287805 */ /* 0x000fe4000001ff00 */
[----:B------:R-:W-:Y:S01]  /*56a0*/  ISETP.NE.U32.OR P5, PT, R2, 0x1, !P1 ;  /* 0x000000010200780c */ /* 0x000fe20004fa5470 */
[----:B------:R-:W-:Y:S01]  /*56b0*/  IMAD.IADD R77, R71, 0x1, R78 ;  /* 0x00000001474d7824 */ /* 0x000fe200078e024e */
[----:B------:R-:W-:Y:S02]  /*56c0*/  PLOP3.LUT P2, PT, PT, PT, UP1, 0x80, 0x8 ;  /* 0x000000000008781c */ /* 0x000fe40003f4f018 */
[----:B------:R-:W-:Y:S02]  /*56d0*/  LEA.HI R5, R30, R30, RZ, 0x1 ;  /* 0x0000001e1e057211 */ /* 0x000fe400078f08ff */
[----:B------:R-:W-:Y:S02]  /*56e0*/  LOP3.LUT P4, R74, R59, 0xff, RZ, 0xc0, !PT ;  /* 0x000000ff3b4a7812 */ /* 0x000fe4000788c0ff */
[----:B------:R-:W-:Y:S01]  /*56f0*/  SEL R2, RZ, 0xffffffff, P3 ;  /* 0xffffffffff027807 */ /* 0x000fe20001800000 */
[C---:B------:R-:W-:Y:S01]  /*5700*/  IMAD.SHL.U32 R3, R5.reuse, 0x40, RZ ;  /* 0x0000004005037824 */ /* 0x040fe200078e00ff */
[----:B------:R-:W-:Y:S02]  /*5710*/  LOP3.LUT R5, R5, 0xffe, RZ, 0xc0, !PT ;  /* 0x00000ffe05057812 */ /* 0x000fe400078ec0ff */
[----:B------:R-:W-:Y:S02]  /*5720*/  P2R R76, PR, RZ, 0x20 ;  /* 0x00000020ff4c7803 */ /* 0x000fe40000000000 */
[----:B------:R-:W-:Y:S01]  /*5730*/  @P5 SHF.L.U32 R4, R70, 0x1f, RZ ;  /* 0x0000001f46045819 */ /* 0x000fe200000006ff */
[----:B------:R-:W-:Y:S01]  /*5740*/  IMAD.IADD R34, R30, 0x1, -R5 ;  /* 0x000000011e227824 */ /* 0x000fe200078e0a05 */
[----:B------:R-:W-:Y:S02]  /*5750*/  @P2 SEL R2, R7, R2, !P4 ;  /* 0x0000000207022207 */ /* 0x000fe40006000000 */
[----:B------:R-:W1:Y:S01]  /*5760*/  @P5 SYNCS.PHASECHK.TRANS64.TRYWAIT P1, [UR48+0x20], R4 ;  /* 0x00002004ff0055a7 */ /* 0x000e620008021130 */
[----:B------:R-:W-:Y:S02]  /*5770*/  LOP3.LUT R3, R3, 0xffffff80, RZ, 0xc0, !PT ;  /* 0xffffff8003037812 */ /* 0x000fe400078ec0ff */
[----:B------:R-:W-:Y:S03]  /*5780*/  LOP3.LUT R2, R2, 0x1, RZ, 0xc0, !PT ;  /* 0x0000000102027812 */ /* 0x000fe600078ec0ff */
[----:B------:R-:W-:Y:S01]  /*5790*/  IMAD.IADD R3, R32, 0x1, R3 ;  /* 0x0000000120037824 */ /* 0x000fe200078e0203 */
[----:B------:R-:W-:Y:S03]  /*57a0*/  ISETP.NE.U32.AND P2, PT, R2, 0x1, PT ;  /* 0x000000010200780c */ /* 0x000fe60003f45070 */
[----:B------:R-:W-:Y:S01]  /*57b0*/  IMAD R34, R34, 0x100000, R3 ;  /* 0x0010000022227824 */ /* 0x000fe200078e0203 */
[----:B------:R-:W-:Y:S01]  /*57c0*/  P2R R82, PR, RZ, 0x4 ;  /* 0x00000004ff527803 */ /* 0x000fe20000000000 */
[----:B------:R3:W4:Y:S01]  /*57d0*/  SYNCS.PHASECHK.TRANS64.TRYWAIT P0, [R79+URZ+0x90], R0 ;  /* 0x000090004f0075a7 */ /* 0x00072200080011ff */
[----:B-1----:R-:W-:Y:S01]  /*57e0*/  @P5 SEL R81, RZ, 0x1, !P1 ;  /* 0x00000001ff515807 */ /* 0x002fe20004800000 */
[----:B---3--:R-:W-:Y:S06]  /*57f0*/  @!P5 BRA `(.L_x_89) ;  /* 0x000000000044d947 */ /* 0x008fec0003800000 */
[----:B------:R-:W-:Y:S01]  /*5800*/  IMAD.MOV.U32 R50, RZ, RZ, RZ ;  /* 0x000000ffff327224 */ /* 0x000fe200078e00ff */
[----:B------:R-:W-:Y:S01]  /*5810*/  ISETP.NE.AND P1, PT, R81, RZ, PT ;  /* 0x000000ff5100720c */ /* 0x000fe20003f25270 */
[----:B------:R-:W-:Y:S01]  /*5820*/  BSSY B0, `(.L_x_90) ;  /* 0x0000008000007945 */ /* 0x000fe20003800000 */
[----:B------:R-:W-:Y:S02]  /*5830*/  CS2R R42, SRZ ;  /* 0x00000000002a7805 */ /* 0x000fe4000001ff00 */
[----:B------:R-:W-:Y:S02]  /*5840*/  CS2R R40, SRZ ;  /* 0x0000000000287805 */ /* 0x000fe4000001ff00 */
[----:B------:R-:W-:Y:S07]  /*5850*/  CS2R R48, SRZ ;  /* 0x0000000000307805 */ /* 0x000fee000001ff00 */
[----:B------:R-:W-:Y:S05]  /*5860*/  @P1 BRA `(.L_x_91) ;  /* 0x00000000000c1947 */ /* 0x000fea0003800000 */
[----:B------:R-:W-:Y:S04]  /*5870*/  SHF.L.U32 R3, R70, 0x1f, RZ ;  /* 0x0000001f46037819 */ /* 0x000fe800000006ff */
[----:B------:R-:W1:Y:S02]  /*5880*/  SYNCS.PHASECHK.TRANS64.TRYWAIT P1, [UR48+0x20], R3 ;  /* 0x00002003ff0075a7 */ /* 0x000e640008021130 */
[----:B-1----:R-:W-:Y:S05]  /*5890*/  @!P1 BRA `(.L_x_92) ;  /* 0x0000002c006c9947 */ /* 0x002fea0003800000 */
.L_x_91:
[----:B------:R-:W-:Y:S05]  /*58a0*/  BSYNC B0 ;  /* 0x0000000000007941 */ /* 0x000fea0003800000 */
.L_x_90:
[----:B------:R-:W-:Y:S01]  /*58b0*/  ISETP.NE.AND P1, PT, R82, RZ, PT ;  /* 0x000000ff5200720c */ /* 0x000fe20003f25270 */
[----:B------:R-:W-:Y:S11]  /*58c0*/  HFMA2 R39, -RZ, RZ, 0, 5.9604644775390625e-08 ;  /* 0x00000001ff277431 */ /* 0x000ff600000001ff */
[----:B------:R-:W-:Y:S01]  /*58d0*/  @!UPT UIADD3 URZ, UPT, UPT, URZ, URZ, URZ ;  /* 0x000000fffffff290 */ /* 0x000fe2000fffe0ff */
[----:B------:R-:W-:Y:S05]  /*58e0*/  @P1 WARPSYNC.ALL ;  /* 0x0000000000001948 */ /* 0x000fea0003800000 */
[----:B------:R3:W1:Y:S04]  /*58f0*/  @P1 LDSM.16.M88.4 R40, [R80+UR48+0x200] ;  /* 0x000200305028183b */ /* 0x0006680008000200 */
[----:B------:R3:W1:Y:S02]  /*5900*/  @P1 LDSM.16.M88.4 R48, [R77+0x200] ;  /* 0x000200004d30183b */ /* 0x0006640000000200 */
.L_x_89:
[----:B------:R-:W-:Y:S05]  /*5910*/  BSYNC B1 ;  /* 0x0000000000017941 */ /* 0x000fea0003800000 */
.L_x_88:
[----:B-1----:R-:W-:Y:S04]  /*5920*/  SHF.R.U32.HI R2, RZ, 0x15, R34 ;  /* 0x00000015ff027819 */ /* 0x002fe80000011622 */
[----:B------:R-:W-:Y:S01]  /*5930*/  LOP3.LUT P1, RZ, R2, 0x3, R65, 0x48, !PT ;  /* 0x0000000302ff7812 */ /* 0x000fe20007824841 */
[----:B------:R-:W-:Y:S01]  /*5940*/  @!UPT UIADD3 URZ, UPT, UPT, URZ, URZ, URZ ;  /* 0x000000fffffff290 */ /* 0x000fe2000fffe0ff */
[----:B----4-:R-:W-:Y:S11]  /*5950*/  @P0 BRA `(.L_x_93) ;  /* 0x0000000000080947 */ /* 0x010ff60003800000 */
[----:B------:R-:W1:Y:S02]  /*5960*/  SYNCS.PHASECHK.TRANS64.TRYWAIT P0, [R79+URZ+0x90], R0 ;  /* 0x000090004f0075a7 */ /* 0x000e6400080011ff */
[----:B-1----:R-:W-:Y:S05]  /*5970*/  @!P0 BRA `(.L_x_94) ;  /* 0x0000002c004c8947 */ /* 0x002fea0003800000 */
.L_x_93:
[----:B------:R-:W-:Y:S05]  /*5980*/  @!P1 BRA `(.L_x_95) ;  /* 0x0000000000409947 */ /* 0x000fea0003800000 */
[----:B------:R-:W4:Y:S01]  /*5990*/  LDCU.64 UR8, c[0x4][0x70] ;  /* 0x01000e00ff0877ac */ /* 0x000f220008000a00 */
[----:B------:R-:W-:Y:S01]  /*59a0*/  MOV R3, 0x0 ;  /* 0x0000000000037802 */ /* 0x000fe20000000f00 */
[----:B------:R-:W-:Y:S02]  /*59b0*/  HFMA2 R12, -RZ, RZ, 0, 5.9604644775390625e-08 ;  /* 0x00000001ff0c7431 */ /* 0x000fe400000001ff */
[----:B------:R-:W-:Y:S02]  /*59c0*/  IMAD.MOV.U32 R8, RZ, RZ, 0x192 ;  /* 0x00000192ff087424 */ /* 0x000fe400078e00ff */
[----:B------:R-:W-:Y:S01]  /*59d0*/  IMAD.MOV.U32 R13, RZ, RZ, RZ ;  /* 0x000000ffff0d7224 */ /* 0x000fe200078e00ff */
[----:B------:R-:W5:Y:S01]  /*59e0*/  LDCU.64 UR6, c[0x4][0x78] ;  /* 0x01000f00ff0677ac */ /* 0x000f620008000a00 */
[----:B------:R-:W1:Y:S01]  /*59f0*/  LDC.64 R2, c[0x4][R3] ;  /* 0x0100000003027b82 */ /* 0x000e620000000a00 */
[----:B------:R-:W2:Y:S01]  /*5a00*/  LDCU.64 UR4, c[0x4][0x10] ;  /* 0x01000200ff0477ac */ /* 0x000ea20008000a00 */
[----:B----4-:R-:W-:Y:S01]  /*5a10*/  MOV R5, UR9 ;  /* 0x0000000900057c02 */ /* 0x010fe20008000f00 */
[----:B------:R-:W-:Y:S01]  /*5a20*/  IMAD.U32 R4, RZ, RZ, UR8 ;  /* 0x00000008ff047e24 */ /* 0x000fe2000f8e00ff */
[----:B-----5:R-:W-:Y:S01]  /*5a30*/  MOV R7, UR7 ;  /* 0x0000000700077c02 */ /* 0x020fe20008000f00 */
[----:B------:R-:W-:Y:S01]  /*5a40*/  IMAD.U32 R6, RZ, RZ, UR6 ;  /* 0x00000006ff067e24 */ /* 0x000fe2000f8e00ff */
[----:B--2---:R-:W-:Y:S01]  /*5a50*/  MOV R11, UR5 ;  /* 0x00000005000b7c02 */ /* 0x004fe20008000f00 */
[----:B------:R-:W-:Y:S02]  /*5a60*/  IMAD.U32 R10, RZ, RZ, UR4 ;  /* 0x00000004ff0a7e24 */ /* 0x000fe4000f8e00ff */
[----:B------:R-:W-:Y:S07]  /*5a70*/  LEPC R20, `(.L_x_95) ;  /* 0x000000001014794e */ /* 0x000fee0000000000 */
[----:B-1-3--:R-:W-:Y:S05]  /*5a80*/  CALL.ABS.NOINC R2 ;  /* 0x0000000002007343 */ /* 0x00afea0003c00000 */
.L_x_95:
[----:B------:R-:W-:Y:S01]  /*5a90*/  SHF.L.U32 R20, R40, 0x10, RZ ;  /* 0x0000001028147819 */ /* 0x000fe200000006ff */
[----:B------:R-:W-:Y:S05]  /*5aa0*/  WARPSYNC.ALL ;  /* 0x0000000000007948 */ /* 0x000fea0003800000 */
[----:B------:R-:W-:Y:S01]  /*5ab0*/  R2UR UR4, R34 ;  /* 0x00000000220472ca */ /* 0x000fe200000e0000 */
[----:B------:R-:W-:Y:S01]  /*5ac0*/  BSSY.RECONVERGENT B0, `(.L_x_96) ;  /* 0x000004e000007945 */ /* 0x000fe20003800200 */
[----:B------:R-:W-:Y:S02]  /*5ad0*/  LOP3.LUT R21, R40, 0xffff0000, RZ, 0xc0, !PT ;  /* 0xffff000028157812 */ /* 0x000fe400078ec0ff */
[----:B------:R-:W-:Y:S02]  /*5ae0*/  LOP3.LUT R36, R41, 0xffff0000, RZ, 0xc0, !PT ;  /* 0xffff000029247812 */ /* 0x000fe400078ec0ff */
[----:B------:R-:W-:Y:S02]  /*5af0*/  SHF.L.U32 R37, R43, 0x10, RZ ;  /* 0x000000102b257819 */ /* 0x000fe400000006ff */
[----:B------:R-:W-:Y:S02]  /*5b00*/  LOP3.LUT R38, R51, 0xffff0000, RZ, 0xc0, !PT ;  /* 0xffff000033267812 */ /* 0x000fe400078ec0ff */
[----:B------:R-:W-:Y:S03]  /*5b10*/  ISETP.NE.AND P0, PT, R72, RZ, PT ;  /* 0x000000ff4800720c */ /* 0x000fe60003f05270 */
[----:B------:R-:W1:Y:S02]  /*5b20*/  LDTM.16dp256bit.x4 R4, tmem[UR4] ;  /* 0x00000004000479ee */ /* 0x000e640008120000 */
[C---:B-12---:R-:W-:Y:S01]  /*5b30*/  FMUL R0, R33.reuse, R4 ;  /* 0x0000000421007220 */ /* 0x046fe20000400000 */
[C---:B------:R-:W-:Y:S01]  /*5b40*/  FMUL R2, R33.reuse, R5 ;  /* 0x0000000521027220 */ /* 0x040fe20000400000 */
[C---:B------:R-:W-:Y:S01]  /*5b50*/  FMUL R3, R33.reuse, R6 ;  /* 0x0000000621037220 */ /* 0x040fe20000400000 */
[----:B------:R-:W-:Y:S01]  /*5b60*/  FMUL R7, R33, R7 ;  /* 0x0000000721077220 */ /* 0x000fe20000400000 */
[----:B------:R-:W-:Y:S01]  /*5b70*/  FFMA R0, R35, R20, R0 ;  /* 0x0000001423007223 */ /* 0x000fe20000000000 */
[----:B------:R-:W-:Y:S01]  /*5b80*/  SHF.L.U32 R20, R41, 0x10, RZ ;  /* 0x0000001029147819 */ /* 0x000fe200000006ff */
[----:B------:R-:W-:Y:S01]  /*5b90*/  FFMA R2, R35, R21, R2 ;  /* 0x0000001523027223 */ /* 0x000fe20000000002 */
[C---:B------:R-:W-:Y:S01]  /*5ba0*/  SHF.L.U32 R21, R42.reuse, 0x10, RZ ;  /* 0x000000102a157819 */ /* 0x040fe200000006ff */
[C---:B------:R-:W-:Y:S01]  /*5bb0*/  FMUL R4, R33.reuse, R8 ;  /* 0x0000000821047220 */ /* 0x040fe20000400000 */
[----:B------:R-:W-:Y:S01]  /*5bc0*/  FMUL R5, R33, R9 ;  /* 0x0000000921057220 */ /* 0x000fe20000400000 */
[C---:B------:R-:W-:Y:S01]  /*5bd0*/  FFMA R3, R35.reuse, R20, R3 ;  /* 0x0000001423037223 */ /* 0x040fe20000000003 */
[----:B------:R-:W-:Y:S01]  /*5be0*/  LOP3.LUT R20, R42, 0xffff0000, RZ, 0xc0, !PT ;  /* 0xffff00002a147812 */ /* 0x000fe200078ec0ff */
[----:B------:R-:W-:Y:S01]  /*5bf0*/  FFMA R7, R35, R36, R7 ;  /* 0x0000002423077223 */ /* 0x000fe20000000007 */
[----:B------:R-:W-:Y:S01]  /*5c00*/  LOP3.LUT R36, R43, 0xffff0000, RZ, 0xc0, !PT ;  /* 0xffff00002b247812 */ /* 0x000fe200078ec0ff */
[C---:B------:R-:W-:Y:S01]  /*5c10*/  FMUL R6, R33.reuse, R10 ;  /* 0x0000000a21067220 */ /* 0x040fe20000400000 */
[----:B------:R-:W-:Y:S01]  /*5c20*/  F2FP.BF16.F32.PACK_AB R44, R2, R0 ;  /* 0x00000000022c723e */ /* 0x000fe200000010ff */
[----:B------:R-:W-:Y:S01]  /*5c30*/  FMUL R11, R33, R11 ;  /* 0x0000000b210b7220 */ /* 0x000fe20000400000 */
[----:B------:R-:W-:Y:S01]  /*5c40*/  F2FP.BF16.F32.PACK_AB R45, R7, R3 ;  /* 0x00000003072d723e */ /* 0x000fe200000010ff */
[----:B------:R-:W-:Y:S01]  /*5c50*/  FFMA R4, R35, R21, R4 ;  /* 0x0000001523047223 */ /* 0x000fe20000000004 */
[----:B------:R-:W-:Y:S01]  /*5c60*/  SHF.L.U32 R21, R49, 0x10, RZ ;  /* 0x0000001031157819 */ /* 0x000fe200000006ff */
[C---:B------:R-:W-:Y:S01]  /*5c70*/  FFMA R5, R35.reuse, R20, R5 ;  /* 0x0000001423057223 */ /* 0x040fe20000000005 */
[C---:B------:R-:W-:Y:S01]  /*5c80*/  SHF.L.U32 R20, R48.reuse, 0x10, RZ ;  /* 0x0000001030147819 */ /* 0x040fe200000006ff */
[----:B------:R-:W-:Y:S01]  /*5c90*/  FFMA R6, R35, R37, R6 ;  /* 0x0000002523067223 */ /* 0x000fe20000000006 */
[----:B------:R-:W-:Y:S01]  /*5ca0*/  SHF.L.U32 R37, R51, 0x10, RZ ;  /* 0x0000001033257819 */ /* 0x000fe200000006ff */
[----:B------:R-:W-:Y:S01]  /*5cb0*/  FFMA R11, R35, R36, R11 ;  /* 0x00000024230b7223 */ /* 0x000fe2000000000b */
[C---:B------:R-:W-:Y:S01]  /*5cc0*/  FMUL R8, R33.reuse, R12 ;  /* 0x0000000c21087220 */ /* 0x040fe20000400000 */
[----:B------:R-:W-:Y:S01]  /*5cd0*/  LOP3.LUT R36, R48, 0xffff0000, RZ, 0xc0, !PT ;  /* 0xffff000030247812 */ /* 0x000fe200078ec0ff */
[C---:B------:R-:W-:Y:S01]  /*5ce0*/  FMUL R9, R33.reuse, R13 ;  /* 0x0000000d21097220 */ /* 0x040fe20000400000 */
[----:B------:R-:W-:Y:S01]  /*5cf0*/  FMUL R10, R33, R14 ;  /* 0x0000000e210a7220 */ /* 0x000fe20000400000 */
[----:B------:R-:W-:Y:S01]  /*5d00*/  FFMA R8, R35, R20, R8 ;  /* 0x0000001423087223 */ /* 0x000fe20000000008 */
[----:B------:R-:W-:Y:S01]  /*5d10*/  LOP3.LUT R20, R49, 0xffff0000, RZ, 0xc0, !PT ;  /* 0xffff000031147812 */ /* 0x000fe200078ec0ff */
[C---:B------:R-:W-:Y:S01]  /*5d20*/  FFMA R9, R35.reuse, R36, R9 ;  /* 0x0000002423097223 */ /* 0x040fe20000000009 */
[----:B------:R-:W-:Y:S01]  /*5d30*/  FFMA R10, R35, R21, R10 ;  /* 0x00000015230a7223 */ /* 0x000fe2000000000a */
[C---:B------:R-:W-:Y:S01]  /*5d40*/  FMUL R15, R33.reuse, R15 ;  /* 0x0000000f210f7220 */ /* 0x040fe20000400000 */
[C---:B------:R-:W-:Y:S01]  /*5d50*/  SHF.L.U32 R21, R50.reuse, 0x10, RZ ;  /* 0x0000001032157819 */ /* 0x040fe200000006ff */
[C---:B------:R-:W-:Y:S01]  /*5d60*/  FMUL R12, R33.reuse, R16 ;  /* 0x00000010210c7220 */ /* 0x040fe20000400000 */
[----:B------:R-:W-:Y:S01]  /*5d70*/  LOP3.LUT R36, R50, 0xffff0000, RZ, 0xc0, !PT ;  /* 0xffff000032247812 */ /* 0x000fe200078ec0ff */
[C---:B------:R-:W-:Y:S01]  /*5d80*/  FMUL R13, R33.reuse, R17 ;  /* 0x00000011210d7220 */ /* 0x040fe20000400000 */
[----:B------:R-:W-:Y:S01]  /*5d90*/  FMUL R14, R33, R18 ;  /* 0x00000012210e7220 */ /* 0x000fe20000400000 */
[----:B------:R-:W-:Y:S01]  /*5da0*/  FFMA R15, R35, R20, R15 ;  /* 0x00000014230f7223 */ /* 0x000fe2000000000f */
[----:B------:R-:W-:Y:S01]  /*5db0*/  FMUL R19, R33, R19 ;  /* 0x0000001321137220 */ /* 0x000fe20000400000 */
[C---:B------:R-:W-:Y:S01]  /*5dc0*/  FFMA R12, R35.reuse, R21, R12 ;  /* 0x00000015230c7223 */ /* 0x040fe2000000000c */
[C---:B------:R-:W-:Y:S01]  /*5dd0*/  FFMA R13, R35.reuse, R36, R13 ;  /* 0x00000024230d7223 */ /* 0x040fe2000000000d */
[C---:B------:R-:W-:Y:S01]  /*5de0*/  FFMA R14, R35.reuse, R37, R14 ;  /* 0x00000025230e7223 */ /* 0x040fe2000000000e */
[----:B------:R-:W-:Y:S01]  /*5df0*/  FFMA R19, R35, R38, R19 ;  /* 0x0000002623137223 */ /* 0x000fe20000000013 */
[----:B------:R-:W-:Y:S02]  /*5e00*/  F2FP.BF16.F32.PACK_AB R46, R5, R4 ;  /* 0x00000004052e723e */ /* 0x000fe400000010ff */
[----:B------:R-:W-:Y:S02]  /*5e10*/  F2FP.BF16.F32.PACK_AB R47, R11, R6 ;  /* 0x000000060b2f723e */ /* 0x000fe400000010ff */
[----:B------:R-:W-:Y:S02]  /*5e20*/  F2FP.BF16.F32.PACK_AB R84, R9, R8 ;  /* 0x000000080954723e */ /* 0x000fe400000010ff */
[----:B------:R-:W-:Y:S01]  /*5e30*/  F2FP.BF16.F32.PACK_AB R85, R15, R10 ;  /* 0x0000000a0f55723e */ /* 0x000fe200000010ff */
[----:B------:R1:W-:Y:S01]  /*5e40*/  STSM.16.M88.4 [R78+0x200], R44 ;  /* 0x0002002c4e007844 */ /* 0x0003e20000000200 */
[----:B------:R-:W-:Y:S02]  /*5e50*/  F2FP.BF16.F32.PACK_AB R86, R13, R12 ;  /* 0x0000000c0d56723e */ /* 0x000fe400000010ff */
[----:B------:R-:W-:Y:S05]  /*5e60*/  F2FP.BF16.F32.PACK_AB R87, R19, R14 ;  /* 0x0000000e1357723e */ /* 0x000fea00000010ff */
[----:B------:R1:W-:Y:S01]  /*5e70*/  STSM.16.M88.4 [R77+0x200], R84 ;  /* 0x000200544d007844 */ /* 0x0003e20000000200 */
[----:B------:R-:W-:Y:S01]  /*5e80*/  @!PT LDS RZ, [RZ] ;  /* 0x00000000fffff984 */ /* 0x000fe20000000800 */
[----:B------:R-:W-:Y:S01]  /*5e90*/  @!PT LDS RZ, [RZ] ;  /* 0x00000000fffff984 */ /* 0x000fe20000000800 */
[----:B------:R-:W-:Y:S01]  /*5ea0*/  @!PT LDS RZ, [RZ] ;  /* 0x00000000fffff984 */ /* 0x000fe20000000800 */
[----:B------:R-:W-:Y:S01]  /*5eb0*/  @!PT LDS RZ, [RZ] ;  /* 0x00000000fffff984 */ /* 0x000fe20000000800 */
[----:B------:R2:W-:Y:S07]  /*5ec0*/  MEMBAR.ALL.CTA ;  /* 0x0000000000007992 */ /* 0x0005ee0000008000 */
[----:B--2---:R-:W2:Y:S02]  /*5ed0*/  FENCE.VIEW.ASYNC.S ;  /* 0x00000000000073c6 */ /* 0x004ea40000000000 */
[----:B--2---:R-:W-:Y:S06]  /*5ee0*/  BAR.SYNC.DEFER_BLOCKING 0x1, 0x80 ;  /* 0x0042000000007b1d */ /* 0x004fec0000010000 */
[----:B------:R-:W-:Y:S05]  /*5ef0*/  @P0 BRA `(.L_x_97) ;  /* 0x0000000000280947 */ /* 0x000fea0003800000 */
[----:B------:R-:W-:Y:S02]  /*5f00*/  UIADD3 UR4, UPT, UPT, UR48, 0x200, URZ ;  /* 0x0000020030047890 */ /* 0x000fe4000fffe0ff */
[----:B------:R-:W-:Y:S01]  /*5f10*/  UIADD3 UR6, UP0, UPT, UR52, 0x680, URZ ;  /* 0x0000068034067890 */ /* 0x000fe2000ff1e0ff */
[----:B------:R-:W-:Y:S03]  /*5f20*/  UMOV UR43, UR36 ;  /* 0x00000024002b7c82 */ /* 0x000fe60008000000 */
[----:B------:R-:W-:Y:S01]  /*5f30*/  MOV R66, UR4 ;  /* 0x0000000400427c02 */ /* 0x000fe20008000f00 */
[----:B------:R-:W-:Y:S03]  /*5f40*/  UIADD3.X UR7, UPT, UPT, URZ, UR53, URZ, UP0, !UPT ;  /* 0x00000035ff077290 */ /* 0x000fe600087fe4ff */
[----:B------:R-:W-:Y:S11]  /*5f50*/  R2UR UR40, R66 ;  /* 0x00000000422872ca */ /* 0x000ff600000e0000 */
[----:B------:R-:W-:Y:S02]  /*5f60*/  @!UPT UIADD3 URZ, UPT, UPT, URZ, URZ, URZ ;  /* 0x000000fffffff290 */ /* 0x000fe4000fffe0ff */
[----:B------:R2:W-:Y:S01]  /*5f70*/  UTMASTG.3D [UR40], [UR6] ;  /* 0x00000028060073b5 */ /* 0x0005e20008010000 */
[----:B------:R0:W-:Y:S01]  /*5f80*/  UTMACMDFLUSH ;  /* 0x00000000000079b7 */ /* 0x0001e20000000000 */
[----:B--2---:R-:W-:Y:S04]  /*5f90*/  DEPBAR.LE SB0, 0x1 ;  /* 0x000080400000791a */ /* 0x004fe80000000000 */
.L_x_97:
[----:B------:R-:W-:Y:S05]  /*5fa0*/  BSYNC.RECONVERGENT B0 ;  /* 0x0000000000007941 */ /* 0x000fea0003800200 */
.L_x_96:
[----:B------:R-:W-:Y:S01]  /*5fb0*/  BAR.SYNC.DEFER_BLOCKING 0x1, 0x80 ;  /* 0x0042000000007b1d */ /* 0x000fe20000010000 */
[----:B------:R-:W-:Y:S01]  /*5fc0*/  ISETP.NE.AND P1, PT, R76, RZ, PT ;  /* 0x000000ff4c00720c */ /* 0x000fe20003f25270 */
[----:B------:R-:W-:Y:S01]  /*5fd0*/  UISETP.NE.AND UP0, UPT, UR49, URZ, UPT ;  /* 0x000000ff3100728c */ /* 0x000fe2000bf05270 */
[----:B------:R-:W-:Y:S11]  /*5fe0*/  LEA R3, R39, UR48, 0x3 ;  /* 0x0000003027037c11 */ /* 0x000ff6000f8e18ff */
[----:B------:R-:W-:Y:S01]  /*5ff0*/  @P1 SHF.L.U32 R2, R70, 0x1f, RZ ;  /* 0x0000001f46021819 */ /* 0x000fe200000006ff */
[----:B------:R-:W-:Y:S06]  /*6000*/  BRA.U !UP0, `(.L_x_98) ;  /* 0x0000000108247547 */ /* 0x000fec000b800000 */
[----:B------:R-:W-:Y:S01]  /*6010*/  IMAD.U32 R5, RZ, RZ, UR51 ;  /* 0x00000033ff057e24 */ /* 0x000fe2000f8e00ff */
[----:B------:R-:W-:Y:S01]  /*6020*/  MOV R0, UR37 ;  /* 0x0000002500007c02 */ /* 0x000fe20008000f00 */
[----:B------:R-:W-:Y:S03]  /*6030*/  UIADD3 UR51, UPT, UPT, UR51, 0x1, URZ ;  /* 0x0000000133337890 */ /* 0x000fe6000fffe0ff */
[----:B------:R-:W-:Y:S01]  /*6040*/  @P1 LEA R5, R5, UR48, 0x3 ;  /* 0x0000003005051c11 */ /* 0x000fe2000f8e18ff */
[----:B------:R-:W-:Y:S04]  /*6050*/  UISETP.NE.AND UP0, UPT, UR51, 0x4, UPT ;  /* 0x000000043300788c */ /* 0x000fe8000bf05270 */
[----:B------:R-:W-:Y:S01]  /*6060*/  @P1 VIADD R5, R5, 0x40 ;  /* 0x0000004005051836 */ /* 0x000fe20000000000 */
[----:B------:R-:W-:Y:S04]  /*6070*/  USEL UR51, UR51, URZ, UP0 ;  /* 0x000000ff33337287 */ /* 0x000fe80008000000 */
[----:B------:R-:W-:Y:S04]  /*6080*/  @P1 PRMT R0, R0, 0x654, R5 ;  /* 0x0000065400001816 */ /* 0x000fe80000000005 */
[----:B------:R2:W-:Y:S04]  /*6090*/  @P1 SYNCS.ARRIVE.TRANS64.RED.A1T0 RZ, [R0+URZ], RZ ;  /* 0x000000ff00ff19a7 */ /* 0x0005e800081004ff */
.L_x_98:
[----:B------:R-:W4:Y:S01]  /*60a0*/  @P1 SYNCS.PHASECHK.TRANS64.TRYWAIT P0, [R3+URZ+0x20], R2 ;  /* 0x00002002030015a7 */ /* 0x000f2200080011ff */
[----:B------:R-:W-:Y:S01]  /*60b0*/  BSSY B1, `(.L_x_99) ;  /* 0x0000013000017945 */ /* 0x000fe20003800000 */
[----:B----4-:R-:W-:Y:S03]  /*60c0*/  @P1 SEL R81, RZ, 0x1, !P0 ;  /* 0x00000001ff511807 */ /* 0x010fe60004000000 */
[----:B------:R-:W-:Y:S05]  /*60d0*/  @!P1 BRA `(.L_x_100) ;  /* 0x0000000000409947 */ /* 0x000fea0003800000 */
[----:B------:R-:W-:Y:S01]  /*60e0*/  ISETP.NE.AND P1, PT, R82, RZ, PT ;  /* 0x000000ff5200720c */ /* 0x000fe20003f25270 */
[----:B------:R-:W-:Y:S01]  /*60f0*/  BSSY B0, `(.L_x_101) ;  /* 0x0000009000007945 */ /* 0x000fe20003800000 */
[----:B------:R-:W-:Y:S11]  /*6100*/  ISETP.NE.AND P0, PT, R81, RZ, PT ;  /* 0x000000ff5100720c */ /* 0x000ff60003f05270 */
[----:B------:R-:W-:Y:S05]  /*6110*/  @P1 IMAD R4, R39, 0x1000, R80 ;  /* 0x0000100027041824 */ /* 0x000fea00078e0250 */
[----:B------:R-:W-:Y:S05]  /*6120*/  @P1 IADD3 R2, PT, PT, R4, UR48, RZ ;  /* 0x0000003004021c10 */ /* 0x000fea000fffe0ff */
[----:B------:R-:W-:Y:S01]  /*6130*/  @P1 IMAD.IADD R2, R71, 0x1, R2 ;  /* 0x0000000147021824 */ /* 0x000fe200078e0202 */
[----:B------:R-:W-:Y:S06]  /*6140*/  @P0 BRA `(.L_x_102) ;  /* 0x00000000000c0947 */ /* 0x000fec0003800000 */
[----:B--2---:R-:W-:Y:S04]  /*6150*/  SHF.L.U32 R0, R70, 0x1f, RZ ;  /* 0x0000001f46007819 */ /* 0x004fe800000006ff */
[----:B------:R-:W2:Y:S02]  /*6160*/  SYNCS.PHASECHK.TRANS64.TRYWAIT P0, [R3+URZ+0x20], R0 ;  /* 0x00002000030075a7 */ /* 0x000ea400080011ff */
[----:B--2---:R-:W-:Y:S05]  /*6170*/  @!P0 BRA `(.L_x_103) ;  /* 0x0000002400608947 */ /* 0x004fea0003800000 */
.L_x_102:
[----:B------:R-:W-:Y:S05]  /*6180*/  BSYNC B0 ;  /* 0x0000000000007941 */ /* 0x000fea0003800000 */
.L_x_101:
[----:B------:R-:W-:Y:S02]  /*6190*/  ISETP.NE.AND P0, PT, R82, RZ, PT ;  /* 0x000000ff5200720c */ /* 0x000fe40003f05270 */
[----:B------:R-:W-:Y:S11]  /*61a0*/  IADD3 R39, PT, PT, R39, 0x1, RZ ;  /* 0x0000000127277810 */ /* 0x000ff60007ffe0ff */
[----:B------:R-:W-:Y:S05]  /*61b0*/  @P0 WARPSYNC.ALL ;  /* 0x0000000000000948 */ /* 0x000fea0003800000 */
[----:B------:R4:W1:Y:S04]  /*61c0*/  @P0 LDSM.16.M88.4 R40, [R4+UR48+0x200] ;  /* 0x000200300428083b */ /* 0x0008680008000200 */
[----:B------:R4:W1:Y:S02]  /*61d0*/  @P0 LDSM.16.M88.4 R48, [R2+0x200] ;  /* 0x000200000230083b */ /* 0x0008640000000200 */
.L_x_100:
[----:B------:R-:W-:Y:S05]  /*61e0*/  BSYNC B1 ;  /* 0x0000000000017941 */ /* 0x000fea0003800000 */
.L_x_99:
[----:B--2---:R-:W-:Y:S05]  /*61f0*/  VIADD R0, R34, 0x20 ;  /* 0x0000002022007836 */ /* 0x004fea0000000000 */
[----:B------:R-:W-:Y:S04]  /*6200*/  SHF.R.U32.HI R0, RZ, 0x15, R0 ;  /* 0x00000015ff007819 */ /* 0x000fe80000011600 */
[----:B------:R-:W-:Y:S11]  /*6210*/  LOP3.LUT P0, RZ, R0, 0x3, R65, 0x48, !PT ;  /* 0x0000000300ff7812 */ /* 0x000ff60007804841 */
[----:B------:R-:W-:Y:S02]  /*6220*/  @!UPT UIADD3 URZ, UPT, UPT, URZ, URZ, URZ ;  /* 0x000000fffffff290 */ /* 0x000fe4000fffe0ff */
[----:B------:R-:W-:Y:S05]  /*6230*/  @!P0 BRA `(.L_x_104) ;  /* 0x0000000000408947 */ /* 0x000fea0003800000 */
[----:B------:R-:W2:Y:S01]  /*6240*/  LDCU.64 UR8, c[0x4][0x70] ;  /* 0x01000e00ff0877ac */ /* 0x000ea20008000a00 */
[----:B------:R-:W-:Y:S01]  /*6250*/  MOV R3, 0x0 ;  /* 0x0000000000037802 */ /* 0x000fe20000000f00 */
[----:B------:R-:W-:Y:S02]  /*6260*/  HFMA2 R12, -RZ, RZ, 0, 5.9604644775390625e-08 ;  /* 0x00000001ff0c7431 */ /* 0x000fe400000001ff */
[----:B------:R-:W-:Y:S02]  /*6270*/  IMAD.MOV.U32 R8, RZ, RZ, 0x192 ;  /* 0x00000192ff087424 */ /* 0x000fe400078e00ff */
[----:B------:R-:W-:Y:S01]  /*6280*/  IMAD.MOV.U32 R13, RZ, RZ, RZ ;  /* 0x000000ffff0d7224 */ /* 0x000fe200078e00ff */
[----:B------:R-:W5:Y:S01]  /*6290*/  LDCU.64 UR6, c[0x4][0x78] ;  /* 0x01000f00ff0677ac */ /* 0x000f620008000a00 */
[----:B----4-:R-:W4:Y:S01]  /*62a0*/  LDC.64 R2, c[0x4][R3] ;  /* 0x0100000003027b82 */ /* 0x010f220000000a00 */
[----:B------:R-:W3:Y:S01]  /*62b0*/  LDCU.64 UR4, c[0x4][0x10] ;  /* 0x01000200ff0477ac */ /* 0x000ee20008000a00 */
[----:B--2---:R-:W-:Y:S01]  /*62c0*/  MOV R5, UR9 ;  /* 0x0000000900057c02 */ /* 0x004fe20008000f00 */
[----:B------:R-:W-:Y:S01]  /*62d0*/  IMAD.U32 R4, RZ, RZ, UR8 ;  /* 0x00000008ff047e24 */ /* 0x000fe2000f8e00ff */
[----:B-----5:R-:W-:Y:S01]  /*62e0*/  MOV R7, UR7 ;  /* 0x0000000700077c02 */ /* 0x020fe20008000f00 */
[----:B------:R-:W-:Y:S01]  /*62f0*/  IMAD.U32 R6, RZ, RZ, UR6 ;  /* 0x00000006ff067e24 */ /* 0x000fe2000f8e00ff */
[----:B---3--:R-:W-:Y:S01]  /*6300*/  MOV R11, UR5 ;  /* 0x00000005000b7c02 */ /* 0x008fe20008000f00 */
[----:B------:R-:W-:Y:S02]  /*6310*/  IMAD.U32 R10, RZ, RZ, UR4 ;  /* 0x00000004ff0a7e24 */ /* 0x000fe4000f8e00ff */
[----:B------:R-:W-:Y:S07]  /*6320*/  LEPC R20, `(.L_x_104) ;  /* 0x000000001014794e */ /* 0x000fee0000000000 */
[----:B-1--4-:R-:W-:Y:S05]  /*6330*/  CALL.ABS.NOINC R2 ;  /* 0x0000000002007343 */ /* 0x012fea0003c00000 */
.L_x_104:
[----:B-1----:R-:W-:Y:S01]  /*6340*/  SHF.L.U32 R20, R40, 0x10, RZ ;  /* 0x0000001028147819 */ /* 0x002fe200000006ff */
[----:B------:R-:W-:Y:S05]  /*6350*/  WARPSYNC.ALL ;  /* 0x0000000000007948 */ /* 0x000fea0003800000 */
[----:B------:R-:W-:Y:S01]  /*6360*/  R2UR UR4, R34 ;  /* 0x00000000220472ca */ /* 0x000fe200000e0000 */
[----:B------:R-:W-:Y:S01]  /*6370*/  BSSY.RECONVERGENT B0, `(.L_x_105) ;  /* 0x0000055000007945 */ /* 0x000fe20003800200 */
[----:B------:R-:W-:Y:S02]  /*6380*/  LOP3.LUT R21, R40, 0xffff0000, RZ, 0xc0, !PT ;  /* 0xffff000028157812 */ /* 0x000fe400078ec0ff */
[----:B------:R-:W-:Y:S02]  /*6390*/  LOP3.LUT R36, R41, 0xffff0000, RZ, 0xc0, !PT ;  /* 0xffff000029247812 */ /* 0x000fe400078ec0ff */
[----:B------:R-:W-:Y:S02]  /*63a0*/  SHF.L.U32 R37, R48, 0x10, RZ ;  /* 0x0000001030257819 */ /* 0x000fe400000006ff */
[----:B------:R-:W-:Y:S02]  /*63b0*/  ISETP.NE.AND P6, PT, R76, RZ, PT ;  /* 0x000000ff4c00720c */ /* 0x000fe40003fc5270 */
[----:B------:R-:W-:Y:S02]  /*63c0*/  ISETP.NE.AND P0, PT, R72, RZ, PT ;  /* 0x000000ff4800720c */ /* 0x000fe40003f05270 */
[----:B------:R-:W-:Y:S01]  /*63d0*/  MOV R38, UR51 ;  /* 0x0000003300267c02 */ /* 0x000fe20008000f00 */
[----:B----4-:R-:W1:Y:S01]  /*63e0*/  LDTM.16dp256bit.x4 R4, tmem[UR4+0x20] ;  /* 0x00002004000479ee */ /* 0x010e620008120000 */
[----:B------:R-:W-:Y:S07]  /*63f0*/  MOV R83, UR37 ;  /* 0x0000002500537c02 */ /* 0x000fee0008000f00 */
[----:B------:R-:W-:Y:S02]  /*6400*/  @P6 LEA R38, R38, UR48, 0x3 ;  /* 0x0000003026266c11 */ /* 0x000fe4000f8e18ff */
[----:B------:R-:W-:Y:S02]  /*6410*/  @P6 SHF.L.U32 R88, R70, 0x1f, RZ ;  /* 0x0000001f46586819 */ /* 0x000fe400000006ff */
[----:B------:R-:W-:Y:S04]  /*6420*/  @P6 IADD3 R38, PT, PT, R38, 0x40, RZ ;  /* 0x0000004026266810 */ /* 0x000fe80007ffe0ff */
[----:B------:R-:W-:Y:S02]  /*6430*/  @P6 PRMT R38, R83, 0x654, R38 ;  /* 0x0000065453266816 */ /* 0x000fe40000000026 */
[----:B------:R-:W-:Y:S01]  /*6440*/  LEA R83, R39, UR48, 0x3 ;  /* 0x0000003027537c11 */ /* 0x000fe2000f8e18ff */
[C---:B-1----:R-:W-:Y:S01]  /*6450*/  FMUL R0, R33.reuse, R4 ;  /* 0x0000000421007220 */ /* 0x042fe20000400000 */
[C---:B------:R-:W-:Y:S01]  /*6460*/  FMUL R2, R33.reuse, R5 ;  /* 0x0000000521027220 */ /* 0x040fe20000400000 */
[C---:B------:R-:W-:Y:S01]  /*6470*/  FMUL R3, R33.reuse, R6 ;  /* 0x0000000621037220 */ /* 0x040fe20000400000 */
[----:B------:R-:W-:Y:S01]  /*6480*/  FMUL R7, R33, R7 ;  /* 0x0000000721077220 */ /* 0x000fe20000400000 */
[----:B------:R-:W-:Y:S01]  /*6490*/  FFMA R0, R35, R20, R0 ;  /* 0x0000001423007223 */ /* 0x000fe20000000000 */
[----:B------:R-:W-:Y:S01]  /*64a0*/  SHF.L.U32 R20, R41, 0x10, RZ ;  /* 0x0000001029147819 */ /* 0x000fe200000006ff */
[----:B------:R-:W-:Y:S01]  /*64b0*/  FFMA R2, R35, R21, R2 ;  /* 0x0000001523027223 */ /* 0x000fe20000000002 */
[----:B------:R-:W-:Y:S01]  /*64c0*/  SHF.L.U32 R21, R43, 0x10, RZ ;  /* 0x000000102b157819 */ /* 0x000fe200000006ff */
[C---:B------:R-:W-:Y:S01]  /*64d0*/  FMUL R4, R33.reuse, R8 ;  /* 0x0000000821047220 */ /* 0x040fe20000400000 */
[----:B------:R-:W-:Y:S01]  /*64e0*/  FMUL R5, R33, R9 ;  /* 0x0000000921057220 */ /* 0x000fe20000400000 */
[C---:B------:R-:W-:Y:S01]  /*64f0*/  FFMA R3, R35.reuse, R20, R3 ;  /* 0x0000001423037223 */ /* 0x040fe20000000003 */
[----:B------:R-:W-:Y:S01]  /*6500*/  SHF.L.U32 R20, R42, 0x10, RZ ;  /* 0x000000102a147819 */ /* 0x000fe200000006ff */
[----:B------:R-:W-:Y:S01]  /*6510*/  FFMA R7, R35, R36, R7 ;  /* 0x0000002423077223 */ /* 0x000fe20000000007 */
[----:B------:R-:W-:Y:S01]  /*6520*/  LOP3.LUT R36, R43, 0xffff0000, RZ, 0xc0, !PT ;  /* 0xffff00002b247812 */ /* 0x000fe200078ec0ff */
[----:B------:R-:W-:Y:S01]  /*6530*/  FMUL R6, R33, R10 ;  /* 0x0000000a21067220 */ /* 0x000fe20000400000 */
[----:B------:R-:W-:Y:S01]  /*6540*/  F2FP.BF16.F32.PACK_AB R44, R2, R0 ;  /* 0x00000000022c723e */ /* 0x000fe200000010ff */
[----:B------:R-:W-:Y:S01]  /*6550*/  FFMA R4, R35, R20, R4 ;  /* 0x0000001423047223 */ /* 0x000fe20000000004 */
[----:B------:R-:W-:Y:S01]  /*6560*/  LOP3.LUT R20, R42, 0xffff0000, RZ, 0xc0, !PT ;  /* 0xffff00002a147812 */ /* 0x000fe200078ec0ff */
[----:B------:R-:W-:Y:S01]  /*6570*/  FMUL R11, R33, R11 ;  /* 0x0000000b210b7220 */ /* 0x000fe20000400000 */
[----:B------:R-:W-:Y:S01]  /*6580*/  F2FP.BF16.F32.PACK_AB R45, R7, R3 ;  /* 0x00000003072d723e */ /* 0x000fe200000010ff */
[C---:B------:R-:W-:Y:S01]  /*6590*/  FMUL R8, R33.reuse, R12 ;  /* 0x0000000c21087220 */ /* 0x040fe20000400000 */
[----:B------:R-:W-:Y:S01]  /*65a0*/  FMUL R9, R33, R13 ;  /* 0x0000000d21097220 */ /* 0x000fe20000400000 */
[C---:B------:R-:W-:Y:S01]  /*65b0*/  FFMA R5, R35.reuse, R20, R5 ;  /* 0x0000001423057223 */ /* 0x040fe20000000005 */
[----:B------:R-:W-:Y:S01]  /*65c0*/  LOP3.LUT R20, R48, 0xffff0000, RZ, 0xc0, !PT ;  /* 0xffff000030147812 */ /* 0x000fe200078ec0ff */
[----:B------:R-:W-:Y:S01]  /*65d0*/  FFMA R6, R35, R21, R6 ;  /* 0x0000001523067223 */ /* 0x000fe20000000006 */
[----:B------:R-:W-:Y:S01]  /*65e0*/  SHF.L.U32 R21, R49, 0x10, RZ ;  /* 0x0000001031157819 */ /* 0x000fe200000006ff */
[----:B------:R-:W-:Y:S01]  /*65f0*/  FFMA R11, R35, R36, R11 ;  /* 0x00000024230b7223 */ /* 0x000fe2000000000b */
[----:B------:R-:W-:Y:S01]  /*6600*/  LOP3.LUT R36, R51, 0xffff0000, RZ, 0xc0, !PT ;  /* 0xffff000033247812 */ /* 0x000fe200078ec0ff */
[C---:B------:R-:W-:Y:S01]  /*6610*/  FFMA R8, R35.reuse, R37, R8 ;  /* 0x0000002523087223 */ /* 0x040fe20000000008 */
[----:B------:R-:W-:Y:S01]  /*6620*/  FFMA R9, R35, R20, R9 ;  /* 0x0000001423097223 */ /* 0x000fe20000000009 */
[----:B------:R-:W-:Y:S01]  /*6630*/  FMUL R10, R33, R14 ;  /* 0x0000000e210a7220 */ /* 0x000fe20000400000 */
[----:B------:R-:W-:Y:S01]  /*6640*/  LOP3.LUT R20, R49, 0xffff0000, RZ, 0xc0, !PT ;  /* 0xffff000031147812 */ /* 0x000fe200078ec0ff */
[C---:B------:R-:W-:Y:S01]  /*6650*/  FMUL R15, R33.reuse, R15 ;  /* 0x0000000f210f7220 */ /* 0x040fe20000400000 */
[----:B------:R-:W-:Y:S01]  /*6660*/  FMUL R12, R33, R16 ;  /* 0x00000010210c7220 */ /* 0x000fe20000400000 */
[C---:B------:R-:W-:Y:S01]  /*6670*/  FFMA R10, R35.reuse, R21, R10 ;  /* 0x00000015230a7223 */ /* 0x040fe2000000000a */
[C---:B------:R-:W-:Y:S01]  /*6680*/  SHF.L.U32 R21, R50.reuse, 0x10, RZ ;  /* 0x0000001032157819 */ /* 0x040fe200000006ff */
[----:B------:R-:W-:Y:S01]  /*6690*/  FFMA R15, R35, R20, R15 ;  /* 0x00000014230f7223 */ /* 0x000fe2000000000f */
[----:B------:R-:W-:Y:S01]  /*66a0*/  LOP3.LUT R20, R50, 0xffff0000, RZ, 0xc0, !PT ;  /* 0xffff000032147812 */ /* 0x000fe200078ec0ff */
[----:B------:R-:W-:Y:S01]  /*66b0*/  FMUL R13, R33, R17 ;  /* 0x00000011210d7220 */ /* 0x000fe20000400000 */
[----:B------:R-:W-:Y:S01]  /*66c0*/  SHF.L.U32 R37, R51, 0x10, RZ ;  /* 0x0000001033257819 */ /* 0x000fe200000006ff */
[C---:B------:R-:W-:Y:S01]  /*66d0*/  FMUL R14, R33.reuse, R18 ;  /* 0x00000012210e7220 */ /* 0x040fe20000400000 */
        /* <DEDUP_REMOVED lines=21> */
[----:B------:R-:W-:Y:S02]  /*6830*/  UIADD3 UR8, UP0, UPT, UR52, 0x680, URZ ;  /* 0x0000068034087890 */ /* 0x000fe4000ff1e0ff */
[----:B------:R-:W-:Y:S02]  /*6840*/  UIADD3 UR5, UPT, UPT, UR41, 0x20, URZ ;  /* 0x0000002029057890 */ /* 0x000fe4000fffe0ff */
[----:B------:R-:W-:Y:S02]  /*6850*/  UIADD3 UR4, UPT, UPT, UR48, 0x1200, URZ ;  /* 0x0000120030047890 */ /* 0x000fe4000fffe0ff */
[----:B------:R-:W-:Y:S01]  /*6860*/  UIADD3.X UR9, UPT, UPT, URZ, UR53, URZ, UP0, !UPT ;  /* 0x00000035ff097290 */ /* 0x000fe200087fe4ff */
[----:B------:R-:W-:Y:S01]  /*6870*/  UMOV UR6, UR42 ;  /* 0x0000002a00067c82 */ /* 0x000fe20008000000 */
[----:B------:R-:W-:Y:S07]  /*6880*/  UMOV UR7, UR36 ;  /* 0x0000002400077c82 */ /* 0x000fee0008000000 */
[----:B------:R2:W-:Y:S01]  /*6890*/  UTMASTG.3D [UR4], [UR8] ;  /* 0x00000004080073b5 */ /* 0x0005e20008010000 */
[----:B------:R0:W-:Y:S01]  /*68a0*/  UTMACMDFLUSH ;  /* 0x00000000000079b7 */ /* 0x0001e20000000000 */
[----:B--2---:R-:W-:Y:S04]  /*68b0*/  DEPBAR.LE SB0, 0x1 ;  /* 0x000080400000791a */ /* 0x004fe80000000000 */
.L_x_106:
[----:B------:R-:W-:Y:S05]  /*68c0*/  BSYNC.RECONVERGENT B0 ;  /* 0x0000000000007941 */ /* 0x000fea0003800200 */
.L_x_105:
[----:B------:R-:W-:Y:S01]  /*68d0*/  BAR.SYNC.DEFER_BLOCKING 0x1, 0x80 ;  /* 0x0042000000007b1d */ /* 0x000fe20000010000 */
[----:B------:R-:W-:Y:S04]  /*68e0*/  UIADD3 UR40, UPT, UPT, UR51, 0x1, URZ ;  /* 0x0000000133287890 */ /* 0x000fe8000fffe0ff */
[----:B------:R-:W-:Y:S04]  /*68f0*/  UISETP.NE.AND UP0, UPT, UR40, 0x4, UPT ;  /* 0x000000042800788c */ /* 0x000fe8000bf05270 */
[----:B------:R-:W-:Y:S01]  /*6900*/  USEL UR40, UR40, URZ, UP0 ;  /* 0x000000ff28287287 */ /* 0x000fe20008000000 */
[----:B------:R2:W-:Y:S01]  /*6910*/  @P6 SYNCS.ARRIVE.TRANS64.RED.A1T0 RZ, [R38+URZ], RZ ;  /* 0x000000ff26ff69a7 */ /* 0x0005e200081004ff */
[----:B------:R-:W-:Y:S01]  /*6920*/  BSSY B1, `(.L_x_107) ;  /* 0x0000014000017945 */ /* 0x000fe20003800000 */
[----:B------:R-:W4:Y:S02]  /*6930*/  @P6 SYNCS.PHASECHK.TRANS64.TRYWAIT P0, [R83+URZ+0x20], R88 ;  /* 0x00002058530065a7 */ /* 0x000f2400080011ff */
[----:B----4-:R-:W-:Y:S01]  /*6940*/  @P6 SEL R81, RZ, 0x1, !P0 ;  /* 0x00000001ff516807 */ /* 0x010fe20004000000 */
[----:B--2---:R-:W-:Y:S06]  /*6950*/  @!P6 BRA `(.L_x_108) ;  /* 0x000000000040e947 */ /* 0x004fec0003800000 */
[----:B------:R-:W-:Y:S01]  /*6960*/  ISETP.NE.AND P1, PT, R82, RZ, PT ;  /* 0x000000ff5200720c */ /* 0x000fe20003f25270 */
[----:B------:R-:W-:Y:S01]  /*6970*/  BSSY B0, `(.L_x_109) ;  /* 0x0000009000007945 */ /* 0x000fe20003800000 */
[----:B------:R-:W-:Y:S11]  /*6980*/  ISETP.NE.AND P0, PT, R81, RZ, PT ;  /* 0x000000ff5100720c */ /* 0x000ff60003f05270 */
[----:B------:R-:W-:Y:S05]  /*6990*/  @P1 IMAD R2, R39, 0x1000, R80 ;  /* 0x0000100027021824 */ /* 0x000fea00078e0250 */
[----:B------:R-:W-:Y:S05]  /*69a0*/  @P1 IADD3 R0, PT, PT, R2, UR48, RZ ;  /* 0x0000003002001c10 */ /* 0x000fea000fffe0ff */
[----:B------:R-:W-:Y:S01]  /*69b0*/  @P1 IMAD.IADD R0, R71, 0x1, R0 ;  /* 0x0000000147001824 */ /* 0x000fe200078e0200 */
[----:B------:R-:W-:Y:S06]  /*69c0*/  @P0 BRA `(.L_x_110) ;  /* 0x00000000000c0947 */ /* 0x000fec0003800000 */
[----:B------:R-:W-:Y:S04]  /*69d0*/  SHF.L.U32 R4, R70, 0x1f, RZ ;  /* 0x0000001f46047819 */ /* 0x000fe800000006ff */
[----:B------:R-:W2:Y:S02]  /*69e0*/  SYNCS.PHASECHK.TRANS64.TRYWAIT P0, [R83+URZ+0x20], R4 ;  /* 0x00002004530075a7 */ /* 0x000ea400080011ff */
[----:B--2---:R-:W-:Y:S05]  /*69f0*/  @!P0 BRA `(.L_x_111) ;  /* 0x0000001c00548947 */ /* 0x004fea0003800000 */
.L_x_110:
[----:B------:R-:W-:Y:S05]  /*6a00*/  BSYNC B0 ;  /* 0x0000000000007941 */ /* 0x000fea0003800000 */
.L_x_109:
[----:B------:R-:W-:Y:S02]  /*6a10*/  ISETP.NE.AND P0, PT, R82, RZ, PT ;  /* 0x000000ff5200720c */ /* 0x000fe40003f05270 */
[----:B------:R-:W-:Y:S11]  /*6a20*/  IADD3 R39, PT, PT, R39, 0x1, RZ ;  /* 0x0000000127277810 */ /* 0x000ff60007ffe0ff */
[----:B------:R-:W-:Y:S05]  /*6a30*/  @P0 WARPSYNC.ALL ;  /* 0x0000000000000948 */ /* 0x000fea0003800000 */
[----:B------:R4:W1:Y:S04]  /*6a40*/  @P0 LDSM.16.M88.4 R40, [R2+UR48+0x200] ;  /* 0x000200300228083b */ /* 0x0008680008000200 */
[----:B------:R4:W1:Y:S02]  /*6a50*/  @P0 LDSM.16.M88.4 R48, [R0+0x200] ;  /* 0x000200000030083b */ /* 0x0008640000000200 */
.L_x_108:
[----:B------:R-:W-:Y:S05]  /*6a60*/  BSYNC B1 ;  /* 0x0000000000017941 */ /* 0x000fea0003800000 */
.L_x_107:
[----:B----4-:R-:W-:Y:S05]  /*6a70*/  VIADD R0, R34, 0x40 ;  /* 0x0000004022007836 */ /* 0x010fea0000000000 */
[----:B------:R-:W-:Y:S04]  /*6a80*/  SHF.R.U32.HI R0, RZ, 0x15, R0 ;  /* 0x00000015ff007819 */ /* 0x000fe80000011600 */
[----:B------:R-:W-:Y:S11]  /*6a90*/  LOP3.LUT P0, RZ, R0, 0x3, R65, 0x48, !PT ;  /* 0x0000000300ff7812 */ /* 0x000ff60007804841 */
[----:B------:R-:W-:Y:S02]  /*6aa0*/  @!UPT UIADD3 URZ, UPT, UPT, URZ, URZ, URZ ;  /* 0x000000fffffff290 */ /* 0x000fe4000fffe0ff */
        /* <DEDUP_REMOVED lines=8> */
[----:B------:R-:W3:Y:S01]  /*6b30*/  LDCU.64 UR4, c[0x4][0x10] ;  /* 0x01000200ff0477ac */ /* 0x000ee20008000a00 */
[----:B----4-:R-:W-:Y:S01]  /*6b40*/  MOV R5, UR9 ;  /* 0x0000000900057c02 */ /* 0x010fe20008000f00 */
[----:B--2---:R-:W-:Y:S01]  /*6b50*/  IMAD.U32 R4, RZ, RZ, UR8 ;  /* 0x00000008ff047e24 */ /* 0x004fe2000f8e00ff */
[----:B-----5:R-:W-:Y:S01]  /*6b60*/  MOV R7, UR7 ;  /* 0x0000000700077c02 */ /* 0x020fe20008000f00 */
[----:B------:R-:W-:Y:S01]  /*6b70*/  IMAD.U32 R6, RZ, RZ, UR6 ;  /* 0x00000006ff067e24 */ /* 0x000fe2000f8e00ff */
[----:B---3--:R-:W-:Y:S01]  /*6b80*/  MOV R11, UR5 ;  /* 0x00000005000b7c02 */ /* 0x008fe20008000f00 */
[----:B------:R-:W-:Y:S02]  /*6b90*/  IMAD.U32 R10, RZ, RZ, UR4 ;  /* 0x00000004ff0a7e24 */ /* 0x000fe4000f8e00ff */
[----:B------:R-:W-:Y:S07]  /*6ba0*/  LEPC R20, `(.L_x_112) ;  /* 0x000000001014794e */ /* 0x000fee0000000000 */
[----:B-1----:R-:W-:Y:S05]  /*6bb0*/  CALL.ABS.NOINC R2 ;  /* 0x0000000002007343 */ /* 0x002fea0003c00000 */
.L_x_112:
        /* <DEDUP_REMOVED lines=10> */
[----:B--2---:R-:W1:Y:S01]  /*6c60*/  LDTM.16dp256bit.x4 R4, tmem[UR4+0x40] ;  /* 0x00004004000479ee */ /* 0x004e620008120000 */
[----:B------:R-:W-:Y:S02]  /*6c70*/  MOV R83, UR37 ;  /* 0x0000002500537c02 */ /* 0x000fe40008000f00 */
[----:B------:R-:W-:Y:S05]  /*6c80*/  LEA R88, R39, UR48, 0x3 ;  /* 0x0000003027587c11 */ /* 0x000fea000f8e18ff */
[----:B------:R-:W-:Y:S04]  /*6c90*/  @P6 LEA R38, R38, UR48, 0x3 ;  /* 0x0000003026266c11 */ /* 0x000fe8000f8e18ff */
[----:B------:R-:W-:Y:S04]  /*6ca0*/  @P6 IADD3 R38, PT, PT, R38, 0x40, RZ ;  /* 0x0000004026266810 */ /* 0x000fe80007ffe0ff */
[----:B------:R-:W-:Y:S02]  /*6cb0*/  @P6 PRMT R38, R83, 0x654, R38 ;  /* 0x0000065453266816 */ /* 0x000fe40000000026 */
[----:B------:R-:W-:Y:S01]  /*6cc0*/  @P6 SHF.L.U32 R83, R70, 0x1f, RZ ;  /* 0x0000001f46536819 */ /* 0x000fe200000006ff */
        /* <DEDUP_REMOVED lines=71> */
.L_x_114:
[----:B------:R-:W-:Y:S05]  /*7140*/  BSYNC.RECONVERGENT B0 ;  /* 0x0000000000007941 */ /* 0x000fea0003800200 */
.L_x_113:
        /* <DEDUP_REMOVED lines=19> */
.L_x_118:
[----:B------:R-:W-:Y:S05]  /*7280*/  BSYNC B0 ;  /* 0x0000000000007941 */ /* 0x000fea0003800000 */
.L_x_117:
[----:B------:R-:W-:Y:S11]  /*7290*/  ISETP.NE.AND P0, PT, R82, RZ, PT ;  /* 0x000000ff5200720c */ /* 0x000ff60003f05270 */
[----:B------:R-:W-:Y:S02]  /*72a0*/  @!UPT UIADD3 URZ, UPT, UPT, URZ, URZ, URZ ;  /* 0x000000fffffff290 */ /* 0x000fe4000fffe0ff */
[----:B------:R-:W-:Y:S05]  /*72b0*/  @P0 WARPSYNC.ALL ;  /* 0x0000000000000948 */ /* 0x000fea0003800000 */
[----:B------:R4:W1:Y:S04]  /*72c0*/  @P0 LDSM.16.M88.4 R40, [R39+UR48+0x200] ;  /* 0x000200302728083b */ /* 0x0008680008000200 */
[----:B------:R4:W1:Y:S02]  /*72d0*/  @P0 LDSM.16.M88.4 R48, [R0+0x200] ;  /* 0x000200000030083b */ /* 0x0008640000000200 */
.L_x_116:
[----:B------:R-:W-:Y:S05]  /*72e0*/  BSYNC B1 ;  /* 0x0000000000017941 */ /* 0x000fea0003800000 */
.L_x_115:
[----:B----4-:R-:W-:Y:S05]  /*72f0*/  VIADD R0, R34, 0x60 ;  /* 0x0000006022007836 */ /* 0x010fea0000000000 */
[----:B------:R-:W-:Y:S04]  /*7300*/  SHF.R.U32.HI R0, RZ, 0x15, R0 ;  /* 0x00000015ff007819 */ /* 0x000fe80000011600 */
[----:B------:R-:W-:Y:S11]  /*7310*/  LOP3.LUT P0, RZ, R0, 0x3, R65, 0x48, !PT ;  /* 0x0000000300ff7812 */ /* 0x000ff60007804841 */
[----:B------:R-:W-:Y:S02]  /*7320*/  @!UPT UIADD3 URZ, UPT, UPT, URZ, URZ, URZ ;  /* 0x000000fffffff290 */ /* 0x000fe4000fffe0ff */
[----:B------:R-:W-:Y:S05]  /*7330*/  @!P0 BRA `(.L_x_120) ;  /* 0x0000000000408947 */ /* 0x000fea0003800000 */
[----:B------:R-:W4:Y:S01]  /*7340*/  LDCU.64 UR8, c[0x4][0x70] ;  /* 0x01000e00ff0877ac */ /* 0x000f220008000a00 */
[----:B--2---:R-:W-:Y:S01]  /*7350*/  MOV R3, 0x0 ;  /* 0x0000000000037802 */ /* 0x004fe20000000f00 */
[----:B------:R-:W-:Y:S02]  /*7360*/  HFMA2 R12, -RZ, RZ, 0, 5.9604644775390625e-08 ;  /* 0x00000001ff0c7431 */ /* 0x000fe400000001ff */
[----:B------:R-:W-:Y:S02]  /*7370*/  IMAD.MOV.U32 R8, RZ, RZ, 0x192 ;  /* 0x00000192ff087424 */ /* 0x000fe400078e00ff */
[----:B------:R-:W-:Y:S01]  /*7380*/  IMAD.MOV.U32 R13, RZ, RZ, RZ ;  /* 0x000000ffff0d7224 */ /* 0x000fe200078e00ff */
[----:B------:R-:W2:Y:S01]  /*7390*/  LDCU.64 UR6, c[0x4][0x78] ;  /* 0x01000f00ff0677ac */ /* 0x000ea20008000a00 */
[----:B------:R-:W1:Y:S01]  /*73a0*/  LDC.64 R2, c[0x4][R3] ;  /* 0x0100000003027b82 */ /* 0x000e620000000a00 */
[----:B------:R-:W5:Y:S01]  /*73b0*/  LDCU.64 UR4, c[0x4][0x10] ;  /* 0x01000200ff0477ac */ /* 0x000f620008000a00 */
[----:B----4-:R-:W-:Y:S01]  /*73c0*/  MOV R5, UR9 ;  /* 0x0000000900057c02 */ /* 0x010fe20008000f00 */
[----:B------:R-:W-:Y:S01]  /*73d0*/  IMAD.U32 R4, RZ, RZ, UR8 ;  /* 0x00000008ff047e24 */ /* 0x000fe2000f8e00ff */
[----:B--2---:R-:W-:Y:S01]  /*73e0*/  MOV R7, UR7 ;  /* 0x0000000700077c02 */ /* 0x004fe20008000f00 */
[----:B------:R-:W-:Y:S01]  /*73f0*/  IMAD.U32 R6, RZ, RZ, UR6 ;  /* 0x00000006ff067e24 */ /* 0x000fe2000f8e00ff */
[----:B-----5:R-:W-:Y:S01]  /*7400*/  MOV R11, UR5 ;  /* 0x00000005000b7c02 */ /* 0x020fe20008000f00 */
[----:B------:R-:W-:Y:S02]  /*7410*/  IMAD.U32 R10, RZ, RZ, UR4 ;  /* 0x00000004ff0a7e24 */ /* 0x000fe4000f8e00ff */
[----:B------:R-:W-:Y:S07]  /*7420*/  LEPC R20, `(.L_x_120) ;  /* 0x000000001014794e */ /* 0x000fee0000000000 */
[----:B-1-3--:R-:W-:Y:S05]  /*7430*/  CALL.ABS.NOINC R2 ;  /* 0x0000000002007343 */ /* 0x00afea0003c00000 */
.L_x_120:
[----:B------:R-:W-:Y:S01]  /*7440*/  ISETP.NE.AND P0, PT, R72, RZ, PT ;  /* 0x000000ff4800720c */ /* 0x000fe20003f05270 */
[----:B------:R-:W-:Y:S05]  /*7450*/  WARPSYNC.ALL ;  /* 0x0000000000007948 */ /* 0x000fea0003800000 */
[----:B------:R-:W-:Y:S01]  /*7460*/  R2UR UR4, R34 ;  /* 0x00000000220472ca */ /* 0x000fe200000e0000 */
[----:B------:R-:W-:Y:S01]  /*7470*/  BSSY.RECONVERGENT B0, `(.L_x_121) ;  /* 0x0000052000007945 */ /* 0x000fe20003800200 */
[----:B------:R-:W-:Y:S02]  /*7480*/  R2UR UR5, R79 ;  /* 0x000000004f0572ca */ /* 0x000fe400000e0000 */
[C---:B-1----:R-:W-:Y:S02]  /*7490*/  SHF.L.U32 R20, R40.reuse, 0x10, RZ ;  /* 0x0000001028147819 */ /* 0x042fe400000006ff */
[----:B------:R-:W-:Y:S02]  /*74a0*/  LOP3.LUT R36, R40, 0xffff0000, RZ, 0xc0, !PT ;  /* 0xffff000028247812 */ /* 0x000fe400078ec0ff */
[C---:B------:R-:W-:Y:S02]  /*74b0*/  SHF.L.U32 R21, R41.reuse, 0x10, RZ ;  /* 0x0000001029157819 */ /* 0x040fe400000006ff */
[----:B------:R-:W-:Y:S02]  /*74c0*/  LOP3.LUT R38, R41, 0xffff0000, RZ, 0xc0, !PT ;  /* 0xffff000029267812 */ /* 0x000fe400078ec0ff */
[C---:B------:R-:W-:Y:S01]  /*74d0*/  SHF.L.U32 R37, R42.reuse, 0x10, RZ ;  /* 0x000000102a257819 */ /* 0x040fe200000006ff */
[----:B------:R-:W1:Y:S01]  /*74e0*/  LDTM.16dp256bit.x4 R4, tmem[UR4+0x60] ;  /* 0x00006004000479ee */ /* 0x000e620008120000 */
[----:B------:R-:W-:Y:S01]  /*74f0*/  LOP3.LUT R40, R42, 0xffff0000, RZ, 0xc0, !PT ;  /* 0xffff00002a287812 */ /* 0x000fe200078ec0ff */
[----:B------:R-:W-:Y:S01]  /*7500*/  NOP ;  /* 0x0000000000007918 */ /* 0x000fe20000000000 */
[C---:B------:R-:W-:Y:S01]  /*7510*/  SHF.L.U32 R39, R43.reuse, 0x10, RZ ;  /* 0x000000102b277819 */ /* 0x040fe200000006ff */
[----:B------:R-:W-:Y:S01]  /*7520*/  UIADD3 UR5, UPT, UPT, UR5, 0xb0, URZ ;  /* 0x000000b005057890 */ /* 0x000fe2000fffe0ff */
[----:B------:R-:W-:Y:S02]  /*7530*/  LOP3.LUT R41, R43, 0xffff0000, RZ, 0xc0, !PT ;  /* 0xffff00002b297812 */ /* 0x000fe400078ec0ff */
[C---:B------:R-:W-:Y:S01]  /*7540*/  SHF.L.U32 R42, R48.reuse, 0x10, RZ ;  /* 0x00000010302a7819 */ /* 0x040fe200000006ff */
[----:B------:R-:W-:Y:S01]  /*7550*/  UPRMT UR5, UR37, 0x654, UR5 ;  /* 0x0000065425057896 */ /* 0x000fe20008000005 */
[----:B------:R-:W-:Y:S02]  /*7560*/  LOP3.LUT R43, R48, 0xffff0000, RZ, 0xc0, !PT ;  /* 0xffff0000302b7812 */ /* 0x000fe400078ec0ff */
[C---:B------:R-:W-:Y:S02]  /*7570*/  SHF.L.U32 R44, R49.reuse, 0x10, RZ ;  /* 0x00000010312c7819 */ /* 0x040fe400000006ff */
[----:B------:R-:W-:Y:S02]  /*7580*/  LOP3.LUT R46, R49, 0xffff0000, RZ, 0xc0, !PT ;  /* 0xffff0000312e7812 */ /* 0x000fe400078ec0ff */
[C---:B------:R-:W-:Y:S02]  /*7590*/  SHF.L.U32 R45, R50.reuse, 0x10, RZ ;  /* 0x00000010322d7819 */ /* 0x040fe400000006ff */
[----:B-1----:R-:W-:Y:S01]  /*75a0*/  SYNCS.ARRIVE.TRANS64.RED.A1T0 RZ, [UR5], RZ ;  /* 0x000000ffffff79a7 */ /* 0x002fe20008100405 */
[----:B------:R-:W-:Y:S02]  /*75b0*/  LOP3.LUT R48, R50, 0xffff0000, RZ, 0xc0, !PT ;  /* 0xffff000032307812 */ /* 0x000fe400078ec0ff */
[C---:B------:R-:W-:Y:S02]  /*75c0*/  SHF.L.U32 R47, R51.reuse, 0x10, RZ ;  /* 0x00000010332f7819 */ /* 0x040fe400000006ff */
[----:B------:R-:W-:Y:S01]  /*75d0*/  LOP3.LUT R50, R51, 0xffff0000, RZ, 0xc0, !PT ;  /* 0xffff000033327812 */ /* 0x000fe200078ec0ff */
[C---:B------:R-:W-:Y:S01]  /*75e0*/  FMUL R4, R33.reuse, R4 ;  /* 0x0000000421047220 */ /* 0x040fe20000400000 */
[C---:B------:R-:W-:Y:S01]  /*75f0*/  FMUL R5, R33.reuse, R5 ;  /* 0x0000000521057220 */ /* 0x040fe20000400000 */
[C---:B------:R-:W-:Y:S01]  /*7600*/  FMUL R6, R33.reuse, R6 ;  /* 0x0000000621067220 */ /* 0x040fe20000400000 */
[----:B------:R-:W-:Y:S01]  /*7610*/  FMUL R7, R33, R7 ;  /* 0x0000000721077220 */ /* 0x000fe20000400000 */
[C---:B------:R-:W-:Y:S01]  /*7620*/  FFMA R4, R35.reuse, R20, R4 ;  /* 0x0000001423047223 */ /* 0x040fe20000000004 */
[C---:B------:R-:W-:Y:S01]  /*7630*/  FFMA R5, R35.reuse, R36, R5 ;  /* 0x0000002423057223 */ /* 0x040fe20000000005 */
[C---:B------:R-:W-:Y:S01]  /*7640*/  FFMA R6, R35.reuse, R21, R6 ;  /* 0x0000001523067223 */ /* 0x040fe20000000006 */
[----:B------:R-:W-:Y:S01]  /*7650*/  FFMA R7, R35, R38, R7 ;  /* 0x0000002623077223 */ /* 0x000fe20000000007 */
[C---:B------:R-:W-:Y:S01]  /*7660*/  FMUL R8, R33.reuse, R8 ;  /* 0x0000000821087220 */ /* 0x040fe20000400000 */
[----:B------:R-:W-:Y:S01]  /*7670*/  FMUL R9, R33, R9 ;  /* 0x0000000921097220 */ /* 0x000fe20000400000 */
[----:B---3--:R-:W-:Y:S01]  /*7680*/  F2FP.BF16.F32.PACK_AB R80, R5, R4 ;  /* 0x000000040550723e */ /* 0x008fe200000010ff */
[----:B------:R-:W-:Y:S01]  /*7690*/  FMUL R0, R33, R10 ;  /* 0x0000000a21007220 */ /* 0x000fe20000400000 */
[----:B------:R-:W-:Y:S01]  /*76a0*/  F2FP.BF16.F32.PACK_AB R81, R7, R6 ;  /* 0x000000060751723e */ /* 0x000fe200000010ff */
[C---:B------:R-:W-:Y:S01]  /*76b0*/  FFMA R8, R35.reuse, R37, R8 ;  /* 0x0000002523087223 */ /* 0x040fe20000000008 */
[----:B------:R-:W-:Y:S01]  /*76c0*/  FFMA R9, R35, R40, R9 ;  /* 0x0000002823097223 */ /* 0x000fe20000000009 */
[C---:B------:R-:W-:Y:S01]  /*76d0*/  FMUL R2, R33.reuse, R11 ;  /* 0x0000000b21027220 */ /* 0x040fe20000400000 */
[C---:B--2---:R-:W-:Y:S01]  /*76e0*/  FMUL R3, R33.reuse, R12 ;  /* 0x0000000c21037220 */ /* 0x044fe20000400000 */
[----:B------:R-:W-:Y:S01]  /*76f0*/  FMUL R10, R33, R13 ;  /* 0x0000000d210a7220 */ /* 0x000fe20000400000 */
[----:B------:R-:W-:Y:S01]  /*7700*/  FFMA R0, R35, R39, R0 ;  /* 0x0000002723007223 */ /* 0x000fe20000000000 */
        /* <DEDUP_REMOVED lines=40> */
.L_x_122:
[----:B------:R-:W-:Y:S05]  /*7990*/  BSYNC.RECONVERGENT B0 ;  /* 0x0000000000007941 */ /* 0x000fea0003800200 */
.L_x_121:
[----:B------:R-:W-:Y:S01]  /*79a0*/  BAR.SYNC.DEFER_BLOCKING 0x1, 0x80 ;  /* 0x0042000000007b1d */ /* 0x000fe20000010000 */
[----:B------:R-:W-:Y:S01]  /*79b0*/  UISETP.NE.AND UP0, UPT, UR49, -0x4, UPT ;  /* 0xfffffffc3100788c */ /* 0x000fe2000bf05270 */
[----:B------:R-:W-:Y:S08]  /*79c0*/  IADD3 R0, PT, PT, R30, 0x1, RZ ;  /* 0x000000011e007810 */ /* 0x000ff00007ffe0ff */
[----:B------:R-:W-:Y:S05]  /*79d0*/  BRA.U !UP0, `(.L_x_123) ;  /* 0x0000000108287547 */ /* 0x000fea000b800000 */
[----:B------:R-:W-:Y:S01]  /*79e0*/  ISETP.NE.AND P0, PT, R76, RZ, PT ;  /* 0x000000ff4c00720c */ /* 0x000fe20003f05270 */
[----:B------:R-:W-:Y:S01]  /*79f0*/  IMAD.U32 R3, RZ, RZ, UR51 ;  /* 0x00000033ff037e24 */ /* 0x000fe2000f8e00ff */
[----:B------:R-:W-:Y:S01]  /*7a00*/  UIADD3 UR51, UPT, UPT, UR51, 0x1, URZ ;  /* 0x0000000133337890 */ /* 0x000fe2000fffe0ff */
[----:B------:R-:W-:Y:S03]  /*7a10*/  IMAD.U32 R2, RZ, RZ, UR37 ;  /* 0x00000025ff027e24 */ /* 0x000fe6000f8e00ff */
[----:B------:R-:W-:Y:S04]  /*7a20*/  UISETP.NE.AND UP0, UPT, UR51, 0x4, UPT ;  /* 0x000000043300788c */ /* 0x000fe8000bf05270 */
[----:B------:R-:W-:Y:S03]  /*7a30*/  USEL UR51, UR51, URZ, UP0 ;  /* 0x000000ff33337287 */ /* 0x000fe60008000000 */
[----:B------:R-:W-:Y:S05]  /*7a40*/  @P0 LEA R3, R3, UR48, 0x3 ;  /* 0x0000003003030c11 */ /* 0x000fea000f8e18ff */
[----:B------:R-:W-:Y:S05]  /*7a50*/  @P0 VIADD R3, R3, 0x40 ;  /* 0x0000004003030836 */ /* 0x000fea0000000000 */
[----:B------:R-:W-:Y:S04]  /*7a60*/  @P0 PRMT R2, R2, 0x654, R3 ;  /* 0x0000065402020816 */ /* 0x000fe80000000003 */
[----:B------:R2:W-:Y:S03]  /*7a70*/  @P0 SYNCS.ARRIVE.TRANS64.RED.A1T0 RZ, [R2+URZ], RZ ;  /* 0x000000ff02ff09a7 */ /* 0x0005e600081004ff */
.L_x_123:
[----:B------:R-:W-:Y:S01]  /*7a80*/  ISETP.NE.AND P2, PT, R73, RZ, PT ;  /* 0x000000ff4900720c */ /* 0x000fe20003f45270 */
[----:B------:R-:W-:Y:S01]  /*7a90*/  UIADD3 UR49, UPT, UPT, UR49, 0x4, URZ ;  /* 0x0000000431317890 */ /* 0x000fe2000fffe0ff */
[----:B------:R-:W-:Y:S01]  /*7aa0*/  ISETP.NE.AND P0, PT, R75, 0x2, PT ;  /* 0x000000024b00780c */ /* 0x000fe20003f05270 */
[----:B------:R-:W-:Y:S01]  /*7ab0*/  IMAD.IADD R20, R29, 0x1, R58 ;  /* 0x000000011d147824 */ /* 0x000fe200078e023a */
[----:B------:R-:W-:Y:S01]  /*7ac0*/  ISETP.NE.AND P1, PT, R0, 0x4, PT ;  /* 0x000000040000780c */ /* 0x000fe20003f25270 */
[----:B------:R-:W-:Y:S01]  /*7ad0*/  IMAD.IADD R21, R31, 0x1, R60 ;  /* 0x000000011f157824 */ /* 0x000fe200078e023c */
[----:B------:R-:W-:Y:S02]  /*7ae0*/  SEL R3, RZ, 0x1, P0 ;  /* 0x00000001ff037807 */ /* 0x000fe40000000000 */
[----:B--2---:R-:W-:Y:S02]  /*7af0*/  SEL R2, RZ, 0x1, P1 ;  /* 0x00000001ff027807 */ /* 0x004fe40000800000 */
[----:B------:R-:W-:Y:S02]  /*7b00*/  LOP3.LUT R68, R68, R3, RZ, 0x3c, !PT ;  /* 0x0000000344447212 */ /* 0x000fe400078e3cff */
[----:B------:R-:W-:Y:S02]  /*7b10*/  LOP3.LUT R69, R69, R2, RZ, 0x3c, !PT ;  /* 0x0000000245457212 */ /* 0x000fe400078e3cff */
[----:B------:R-:W-:Y:S02]  /*7b20*/  @P2 R2UR UR36, R67 ;  /* 0x00000000432422ca */ /* 0x000fe400000e0000 */
[----:B------:R-:W-:Y:S02]  /*7b30*/  SEL R75, R75, RZ, P0 ;  /* 0x000000ff4b4b7207 */ /* 0x000fe40000000000 */
[----:B------:R-:W-:Y:S01]  /*7b40*/  SEL R30, R0, RZ, P1 ;  /* 0x000000ff001e7207 */ /* 0x000fe20000800000 */
[----:B------:R-:W-:Y:S10]  /*7b50*/  @P2 BRA `(.L_x_124) ;  /* 0xffffffd000182947 */ /* 0x000ff4000383ffff */
[----:B------:R-:W-:-:S09]  /*7b60*/  UISETP.NE.AND UP0, UPT, UR50, URZ, UPT ;  /* 0x000000ff3200728c */ /* 0x000fd2000bf05270 */
[----:B------:R-:W-:Y:S05]  /*7b70*/  BRA.U !UP0, `(.L_x_125) ;  /* 0x0000000108487547 */ /* 0x000fea000b800000 */
[----:B------:R-:W2:Y:S02]  /*7b80*/  LDCU.64 UR4, c[0x0][0x890] ;  /* 0x00011200ff0477ac */ /* 0x000ea40008000a00 */
[----:B--2---:R-:W-:-:S04]  /*7b90*/  UISETP.NE.U32.AND UP0, UPT, UR4, URZ, UPT ;  /* 0x000000ff0400728c */ /* 0x004fc8000bf05070 */
[----:B------:R-:W-:-:S09]  /*7ba0*/  UISETP.NE.AND.EX UP0, UPT, UR5, URZ, UPT, UP0 ;  /* 0x000000ff0500728c */ /* 0x000fd2000bf05300 */
[----:B------:R-:W-:Y:S05]  /*7bb0*/  BRA.U UP0, `(.L_x_126) ;  /* 0x00000001000c7547 */ /* 0x000fea000b800000 */
[----:B------:R-:W-:-:S13]  /*7bc0*/  FSETP.NEU.AND P0, PT, R35, RZ, PT ;  /* 0x000000ff2300720b */ /* 0x000fda0003f0d000 */
[----:B------:R-:W-:Y:S05]  /*7bd0*/  @!P0 EXIT ;  /* 0x000000000000894d */ /* 0x000fea0003800000 */
[----:B------:R-:W-:Y:S05]  /*7be0*/  BRA `(.L_x_125) ;  /* 0x00000000002c7947 */ /* 0x000fea0003800000 */
.L_x_126:
[----:B------:R-:W-:Y:S01]  /*7bf0*/  ISETP.NE.AND P0, PT, R74, RZ, PT ;  /* 0x000000ff4a00720c */ /* 0x000fe20003f05270 */
[----:B------:R-:W-:-:S12]  /*7c00*/  BSSY.RECONVERGENT B0, `(.L_x_125) ;  /* 0x0000009000007945 */ /* 0x000fd80003800200 */
[----:B------:R-:W-:Y:S05]  /*7c10*/  @P0 BRA `(.L_x_127) ;  /* 0x0000000000140947 */ /* 0x000fea0003800000 */
[----:B------:R-:W2:Y:S02]  /*7c20*/  LDCU.64 UR4, c[0x0][0x888] ;  /* 0x00011100ff0477ac */ /* 0x000ea40008000a00 */
[----:B--2---:R-:W-:-:S04]  /*7c30*/  ISETP.NE.U32.AND P0, PT, RZ, UR4, PT ;  /* 0x00000004ff007c0c */ /* 0x004fc8000bf05070 */
[----:B------:R-:W-:-:S13]  /*7c40*/  ISETP.NE.AND.EX P0, PT, RZ, UR5, PT, P0 ;  /* 0x00000005ff007c0c */ /* 0x000fda000bf05300 */
[----:B------:R-:W-:Y:S05]  /*7c50*/  @!P0 EXIT ;  /* 0x000000000000894d */ /* 0x000fea0003800000 */
[----:B------:R-:W-:Y:S05]  /*7c60*/  BRA `(.L_x_128) ;  /* 0x0000000000087947 */ /* 0x000fea0003800000 */
.L_x_127:
[----:B------:R-:W-:-:S13]  /*7c70*/  FSETP.NEU.AND P0, PT, R35, RZ, PT ;  /* 0x000000ff2300720b */ /* 0x000fda0003f0d000 */
[----:B------:R-:W-:Y:S05]  /*7c80*/  @!P0 EXIT ;  /* 0x000000000000894d */ /* 0x000fea0003800000 */
.L_x_128:
[----:B------:R-:W-:Y:S05]  /*7c90*/  BSYNC.RECONVERGENT B0 ;  /* 0x0000000000007941 */ /* 0x000fea0003800200 */
.L_x_125:
[----:B------:R-:W-:Y:S01]  /*7ca0*/  ULEA UR4, UR51, UR48, 0x3 ;  /* 0x0000003033047291 */ /* 0x000fe2000f8e18ff */
[----:B------:R-:W-:-:S04]  /*7cb0*/  DEPBAR.LE SB0, 0x0 ;  /* 0x000080000000791a */ /* 0x000fc80000000000 */
[----:B------:R-:W-:-:S04]  /*7cc0*/  UIADD3 UR4, UPT, UPT, UR4, 0x40, URZ ;  /* 0x0000004004047890 */ /* 0x000fc8000fffe0ff */
[----:B------:R-:W-:-:S09]  /*7cd0*/  UPRMT UR4, UR37, 0x654, UR4 ;  /* 0x0000065425047896 */ /* 0x000fd20008000004 */
[----:B------:R-:W-:Y:S01]  /*7ce0*/  SYNCS.ARRIVE.TRANS64.RED.A1T0 RZ, [UR4], RZ ;  /* 0x000000ffffff79a7 */ /* 0x000fe20008100404 */
[----:B------:R-:W-:Y:S05]  /*7cf0*/  EXIT ;  /* 0x000000000000794d */ /* 0x000fea0003800000 */
.L_x_19:
[----:B--2---:R2:W1:Y:S02]  /*7d00*/  SYNCS.PHASECHK.TRANS64.TRYWAIT P0, [R3+URZ+0xe0], R2 ;  /* 0x0000e002030075a7 */ /* 0x00446400080011ff */
[----:B-1----:R-:W-:Y:S05]  /*7d10*/  @!P0 NANOSLEEP.SYNCS 0x989680 ;  /* 0x009896800000895d */ /* 0x002fea0003900000 */
[----:B------:R-:W1:Y:S02]  /*7d20*/  @!P0 SYNCS.PHASECHK.TRANS64 P0, [R3+URZ+0xe0], R2 ;  /* 0x0000e002030085a7 */ /* 0x000e6400080010ff */
[----:B-1----:R-:W-:Y:S05]  /*7d30*/  @!P0 BRA `(.L_x_19) ;  /* 0xfffffffc00f08947 */ /* 0x002fea000383ffff */
[----:B------:R-:W-:Y:S05]  /*7d40*/  BRA `(.L_x_129) ;  /* 0xffffff9800187947 */ /* 0x000fea000383ffff */
.L_x_22:
[----:B-1----:R-:W-:-:S07]  /*7d50*/  MOV R2, UR33 ;  /* 0x0000002100027c02 */ /* 0x002fce0008000f00 */
.L_x_130:
[----:B-1----:R1:W2:Y:S02]  /*7d60*/  SYNCS.PHASECHK.TRANS64.TRYWAIT P0, [R2+URZ+0x10], R5 ;  /* 0x00001005020075a7 */ /* 0x0022a400080011ff */
[----:B--2---:R-:W-:Y:S05]  /*7d70*/  @!P0 NANOSLEEP.SYNCS 0x989680 ;  /* 0x009896800000895d */ /* 0x004fea0003900000 */
[----:B------:R-:W2:Y:S02]  /*7d80*/  @!P0 SYNCS.PHASECHK.TRANS64 P0, [R2+URZ+0x10], R5 ;  /* 0x00001005020085a7 */ /* 0x000ea400080010ff */
[----:B--2---:R-:W-:Y:S05]  /*7d90*/  @!P0 BRA `(.L_x_130) ;  /* 0xfffffffc00f08947 */ /* 0x004fea000383ffff */
[----:B------:R-:W-:Y:S05]  /*7da0*/  BRA `(.L_x_21) ;  /* 0xffffff9800687947 */ /* 0x000fea000383ffff */
.L_x_28:
[----:B-1----:R-:W-:-:S07]  /*7db0*/  MOV R2, UR17 ;  /* 0x0000001100027c02 */ /* 0x002fce0008000f00 */
.L_x_131:
[----:B-1----:R1:W2:Y:S02]  /*7dc0*/  SYNCS.PHASECHK.TRANS64.TRYWAIT P0, [R2+URZ+0x10], R5 ;  /* 0x00001005020075a7 */ /* 0x0022a400080011ff */
[----:B--2---:R-:W-:Y:S05]  /*7dd0*/  @!P0 NANOSLEEP.SYNCS 0x989680 ;  /* 0x009896800000895d */ /* 0x004fea0003900000 */
[----:B------:R-:W2:Y:S02]  /*7de0*/  @!P0 SYNCS.PHASECHK.TRANS64 P0, [R2+URZ+0x10], R5 ;  /* 0x00001005020085a7 */ /* 0x000ea400080010ff */
[----:B--2---:R-:W-:Y:S05]  /*7df0*/  @!P0 BRA `(.L_x_131) ;  /* 0xfffffffc00f08947 */ /* 0x004fea000383ffff */
[----:B------:R-:W-:Y:S05]  /*7e00*/  BRA `(.L_x_27) ;  /* 0xffffff9c00107947 */ /* 0x000fea000383ffff */
.L_x_32:
[----:B-1----:R1:W2:Y:S02]  /*7e10*/  SYNCS.PHASECHK.TRANS64.TRYWAIT P0, [R2+URZ+0x70], R3 ;  /* 0x00007003020075a7 */ /* 0x0022a400080011ff */
[----:B--2---:R-:W-:Y:S05]  /*7e20*/  @!P0 NANOSLEEP.SYNCS 0x989680 ;  /* 0x009896800000895d */ /* 0x004fea0003900000 */
[----:B------:R-:W2:Y:S02]  /*7e30*/  @!P0 SYNCS.PHASECHK.TRANS64 P0, [R2+URZ+0x70], R3 ;  /* 0x00007003020085a7 */ /* 0x000ea400080010ff */
[----:B--2---:R-:W-:Y:S05]  /*7e40*/  @!P0 BRA `(.L_x_32) ;  /* 0xfffffffc00f08947 */ /* 0x004fea000383ffff */
[----:B------:R-:W-:Y:S05]  /*7e50*/  BRA `(.L_x_132) ;  /* 0xffffff9c00a07947 */ /* 0x000fea000383ffff */
.L_x_36:
[----:B----4-:R-:W-:-:S07]  /*7e60*/  MOV R0, UR4 ;  /* 0x0000000400007c02 */ /* 0x010fce0008000f00 */
.L_x_133:
[----:B-1----:R1:W2:Y:S02]  /*7e70*/  SYNCS.PHASECHK.TRANS64.TRYWAIT P0, [R0+URZ], R3 ;  /* 0x00000003000075a7 */ /* 0x0022a400080011ff */
[----:B--2---:R-:W-:Y:S05]  /*7e80*/  @!P0 NANOSLEEP.SYNCS 0x989680 ;  /* 0x009896800000895d */ /* 0x004fea0003900000 */
[----:B------:R-:W2:Y:S02]  /*7e90*/  @!P0 SYNCS.PHASECHK.TRANS64 P0, [R0+URZ], R3 ;  /* 0x00000003000085a7 */ /* 0x000ea400080010ff */
[----:B--2---:R-:W-:Y:S05]  /*7ea0*/  @!P0 BRA `(.L_x_133) ;  /* 0xfffffffc00f08947 */ /* 0x004fea000383ffff */
[----:B------:R-:W-:Y:S05]  /*7eb0*/  BRA `(.L_x_134) ;  /* 0xffffffa400107947 */ /* 0x000fea000383ffff */
.L_x_39:
[----:B-1----:R1:W2:Y:S02]  /*7ec0*/  SYNCS.PHASECHK.TRANS64.TRYWAIT P0, [R0+URZ+0xd0], R5 ;  /* 0x0000d005000075a7 */ /* 0x0022a400080011ff */
[----:B--2---:R-:W-:Y:S05]  /*7ed0*/  @!P0 NANOSLEEP.SYNCS 0x989680 ;  /* 0x009896800000895d */ /* 0x004fea0003900000 */
[----:B------:R-:W2:Y:S02]  /*7ee0*/  @!P0 SYNCS.PHASECHK.TRANS64 P0, [R0+URZ+0xd0], R5 ;  /* 0x0000d005000085a7 */ /* 0x000ea400080010ff */
[----:B--2---:R-:W-:Y:S05]  /*7ef0*/  @!P0 BRA `(.L_x_39) ;  /* 0xfffffffc00f08947 */ /* 0x004fea000383ffff */
[----:B------:R-:W-:Y:S05]  /*7f00*/  BRA `(.L_x_135) ;  /* 0xffffffa4006c7947 */ /* 0x000fea000383ffff */
.L_x_40:
[----:B------:R-:W-:-:S07]  /*7f10*/  MOV R0, UR5 ;  /* 0x0000000500007c02 */ /* 0x000fce0008000f00 */
.L_x_136:
[----:B-1----:R1:W2:Y:S02]  /*7f20*/  SYNCS.PHASECHK.TRANS64.TRYWAIT P0, [R0+URZ+0x80], R5 ;  /* 0x00008005000075a7 */ /* 0x0022a400080011ff */
[----:B--2---:R-:W-:Y:S05]  /*7f30*/  @!P0 NANOSLEEP.SYNCS 0x989680 ;  /* 0x009896800000895d */ /* 0x004fea0003900000 */
[----:B------:R-:W2:Y:S02]  /*7f40*/  @!P0 SYNCS.PHASECHK.TRANS64 P0, [R0+URZ+0x80], R5 ;  /* 0x00008005000085a7 */ /* 0x000ea400080010ff */
[----:B--2---:R-:W-:Y:S05]  /*7f50*/  @!P0 BRA `(.L_x_136) ;  /* 0xfffffffc00f08947 */ /* 0x004fea000383ffff */
[----:B------:R-:W-:Y:S05]  /*7f60*/  BRA `(.L_x_137) ;  /* 0xffffffa4007c7947 */ /* 0x000fea000383ffff */
.L_x_41:
[----:B-1----:R1:W2:Y:S02]  /*7f70*/  SYNCS.PHASECHK.TRANS64.TRYWAIT P1, [R0+URZ+0x70], R5 ;  /* 0x00007005000075a7 */ /* 0x0022a400080211ff */
[----:B--2---:R-:W-:Y:S05]  /*7f80*/  @!P1 NANOSLEEP.SYNCS 0x989680 ;  /* 0x009896800000995d */ /* 0x004fea0003900000 */
[----:B------:R-:W2:Y:S02]  /*7f90*/  @!P1 SYNCS.PHASECHK.TRANS64 P1, [R0+URZ+0x70], R5 ;  /* 0x00007005000095a7 */ /* 0x000ea400080210ff */
[----:B--2---:R-:W-:Y:S05]  /*7fa0*/  @!P1 BRA `(.L_x_41) ;  /* 0xfffffffc00f09947 */ /* 0x004fea000383ffff */
[----:B------:R-:W-:Y:S05]  /*7fb0*/  BRA `(.L_x_138) ;  /* 0xffffffa400ac7947 */ /* 0x000fea000383ffff */
.L_x_44:
[----:B------:R-:W-:-:S07]  /*7fc0*/  MOV R0, UR5 ;  /* 0x0000000500007c02 */ /* 0x000fce0008000f00 */
.L_x_139:
[----:B-1----:R1:W2:Y:S02]  /*7fd0*/  SYNCS.PHASECHK.TRANS64.TRYWAIT P0, [R0+URZ+0x80], R3 ;  /* 0x00008003000075a7 */ /* 0x0022a400080011ff */
[----:B--2---:R-:W-:Y:S05]  /*7fe0*/  @!P0 NANOSLEEP.SYNCS 0x989680 ;  /* 0x009896800000895d */ /* 0x004fea0003900000 */
[----:B------:R-:W2:Y:S02]  /*7ff0*/  @!P0 SYNCS.PHASECHK.TRANS64 P0, [R0+URZ+0x80], R3 ;  /* 0x00008003000085a7 */ /* 0x000ea400080010ff */
[----:B--2---:R-:W-:Y:S05]  /*8000*/  @!P0 BRA `(.L_x_139) ;  /* 0xfffffffc00f08947 */ /* 0x004fea000383ffff */
[----:B------:R-:W-:Y:S05]  /*8010*/  BRA `(.L_x_43) ;  /* 0xffffffa800007947 */ /* 0x000fea000383ffff */
.L_x_51:
[----:B-1----:R1:W2:Y:S02]  /*8020*/  SYNCS.PHASECHK.TRANS64.TRYWAIT P1, [R0+URZ+0x70], R5 ;  /* 0x00007005000075a7 */ /* 0x0022a400080211ff */
[----:B--2---:R-:W-:Y:S05]  /*8030*/  @!P1 NANOSLEEP.SYNCS 0x989680 ;  /* 0x009896800000995d */ /* 0x004fea0003900000 */
[----:B------:R-:W2:Y:S02]  /*8040*/  @!P1 SYNCS.PHASECHK.TRANS64 P1, [R0+URZ+0x70], R5 ;  /* 0x00007005000095a7 */ /* 0x000ea400080210ff */
[----:B--2---:R-:W-:Y:S05]  /*8050*/  @!P1 BRA `(.L_x_51) ;  /* 0xfffffffc00f09947 */ /* 0x004fea000383ffff */
[----:B------:R-:W-:Y:S05]  /*8060*/  BRA `(.L_x_140) ;  /* 0xffffffac00707947 */ /* 0x000fea000383ffff */
.L_x_52:
[----:B------:R-:W-:-:S07]  /*8070*/  MOV R3, UR7 ;  /* 0x0000000700037c02 */ /* 0x000fce0008000f00 */
.L_x_141:
[----:B-1----:R1:W2:Y:S02]  /*8080*/  SYNCS.PHASECHK.TRANS64.TRYWAIT P0, [R3+URZ+0xb0], R0 ;  /* 0x0000b000030075a7 */ /* 0x0022a400080011ff */
[----:B--2---:R-:W-:Y:S05]  /*8090*/  @!P0 NANOSLEEP.SYNCS 0x989680 ;  /* 0x009896800000895d */ /* 0x004fea0003900000 */
[----:B------:R-:W2:Y:S02]  /*80a0*/  @!P0 SYNCS.PHASECHK.TRANS64 P0, [R3+URZ+0xb0], R0 ;  /* 0x0000b000030085a7 */ /* 0x000ea400080010ff */
[----:B--2---:R-:W-:Y:S05]  /*80b0*/  @!P0 BRA `(.L_x_141) ;  /* 0xfffffffc00f08947 */ /* 0x004fea000383ffff */
[----:B------:R-:W-:Y:S05]  /*80c0*/  BRA `(.L_x_142) ;  /* 0xffffffac00c07947 */ /* 0x000fea000383ffff */
.L_x_55:
[----:B------:R-:W-:Y:S07]  /*80d0*/  MOV R0, UR6 ;  /* 0x0000000600007c02 */ /* 0x000fee0008000f00 */
.L_x_143:
[----:B-1----:R1:W2:Y:S02]  /*80e0*/  SYNCS.PHASECHK.TRANS64.TRYWAIT P0, [R0+URZ], R3 ;  /* 0x00000003000075a7 */ /* 0x0022a400080011ff */
[----:B--2---:R-:W-:Y:S05]  /*80f0*/  @!P0 NANOSLEEP.SYNCS 0x989680 ;  /* 0x009896800000895d */ /* 0x004fea0003900000 */
[----:B------:R-:W2:Y:S02]  /*8100*/  @!P0 SYNCS.PHASECHK.TRANS64 P0, [R0+URZ], R3 ;  /* 0x00000003000085a7 */ /* 0x000ea400080010ff */
[----:B--2---:R-:W-:Y:S05]  /*8110*/  @!P0 BRA `(.L_x_143) ;  /* 0xfffffffc00f08947 */ /* 0x004fea000383ffff */
[----:B------:R-:W-:Y:S05]  /*8120*/  BRA `(.L_x_54) ;  /* 0xffffffac00dc7947 */ /* 0x000fea000383ffff */
.L_x_58:
[----:B------:R-:W-:-:S07]  /*8130*/  MOV R0, UR6 ;  /* 0x0000000600007c02 */ /* 0x000fce0008000f00 */
.L_x_144:
[----:B--2---:R2:W4:Y:S02]  /*8140*/  SYNCS.PHASECHK.TRANS64.TRYWAIT P0, [R0+URZ], R3 ;  /* 0x00000003000075a7 */ /* 0x00452400080011ff */
[----:B----4-:R-:W-:Y:S05]  /*8150*/  @!P0 NANOSLEEP.SYNCS 0x989680 ;  /* 0x009896800000895d */ /* 0x010fea0003900000 */
[----:B------:R-:W4:Y:S02]  /*8160*/  @!P0 SYNCS.PHASECHK.TRANS64 P0, [R0+URZ], R3 ;  /* 0x00000003000085a7 */ /* 0x000f2400080010ff */
[----:B----4-:R-:W-:Y:S05]  /*8170*/  @!P0 BRA `(.L_x_144) ;  /* 0xfffffffc00f08947 */ /* 0x010fea000383ffff */
[----:B------:R-:W-:Y:S05]  /*8180*/  BRA `(.L_x_145) ;  /* 0xffffffb000b87947 */ /* 0x000fea000383ffff */
.L_x_59:
[----:B------:R-:W-:-:S07]  /*8190*/  MOV R0, UR6 ;  /* 0x0000000600007c02 */ /* 0x000fce0008000f00 */
.L_x_146:
[----:B-1----:R1:W2:Y:S02]  /*81a0*/  SYNCS.PHASECHK.TRANS64.TRYWAIT P0, [R0+URZ], R3 ;  /* 0x00000003000075a7 */ /* 0x0022a400080011ff */
[----:B--2---:R-:W-:Y:S05]  /*81b0*/  @!P0 NANOSLEEP.SYNCS 0x989680 ;  /* 0x009896800000895d */ /* 0x004fea0003900000 */
[----:B------:R-:W2:Y:S02]  /*81c0*/  @!P0 SYNCS.PHASECHK.TRANS64 P0, [R0+URZ], R3 ;  /* 0x00000003000085a7 */ /* 0x000ea400080010ff */
[----:B--2---:R-:W-:Y:S05]  /*81d0*/  @!P0 BRA `(.L_x_146) ;  /* 0xfffffffc00f08947 */ /* 0x004fea000383ffff */
[----:B------:R-:W-:Y:S05]  /*81e0*/  BRA `(.L_x_147) ;  /* 0xffffffb000c47947 */ /* 0x000fea000383ffff */
.L_x_60:
[----:B------:R-:W-:-:S07]  /*81f0*/  MOV R0, UR6 ;  /* 0x0000000600007c02 */ /* 0x000fce0008000f00 */
.L_x_148:
[----:B-1----:R1:W2:Y:S02]  /*8200*/  SYNCS.PHASECHK.TRANS64.TRYWAIT P0, [R0+URZ], R3 ;  /* 0x00000003000075a7 */ /* 0x0022a400080011ff */
[----:B--2---:R-:W-:Y:S05]  /*8210*/  @!P0 NANOSLEEP.SYNCS 0x989680 ;  /* 0x009896800000895d */ /* 0x004fea0003900000 */
[----:B------:R-:W2:Y:S02]  /*8220*/  @!P0 SYNCS.PHASECHK.TRANS64 P0, [R0+URZ], R3 ;  /* 0x00000003000085a7 */ /* 0x000ea400080010ff */
[----:B--2---:R-:W-:Y:S05]  /*8230*/  @!P0 BRA `(.L_x_148) ;  /* 0xfffffffc00f08947 */ /* 0x004fea000383ffff */
[----:B------:R-:W-:Y:S05]  /*8240*/  BRA `(.L_x_149) ;  /* 0xffffffb000d07947 */ /* 0x000fea000383ffff */
.L_x_61:
[----:B------:R-:W-:-:S07]  /*8250*/  MOV R0, UR7 ;  /* 0x0000000700007c02 */ /* 0x000fce0008000f00 */
.L_x_150:
[----:B-1----:R1:W2:Y:S02]  /*8260*/  SYNCS.PHASECHK.TRANS64.TRYWAIT P0, [R0+URZ], R3 ;  /* 0x00000003000075a7 */ /* 0x0022a400080011ff */
[----:B--2---:R-:W-:Y:S05]  /*8270*/  @!P0 NANOSLEEP.SYNCS 0x989680 ;  /* 0x009896800000895d */ /* 0x004fea0003900000 */
[----:B------:R-:W2:Y:S02]  /*8280*/  @!P0 SYNCS.PHASECHK.TRANS64 P0, [R0+URZ], R3 ;  /* 0x00000003000085a7 */ /* 0x000ea400080010ff */
[----:B--2---:R-:W-:Y:S05]  /*8290*/  @!P0 BRA `(.L_x_150) ;  /* 0xfffffffc00f08947 */ /* 0x004fea000383ffff */
[----:B------:R-:W-:Y:S05]  /*82a0*/  BRA `(.L_x_151) ;  /* 0xffffffb000dc7947 */ /* 0x000fea000383ffff */
.L_x_66:
[----:B--2---:R2:W3:Y:S02]  /*82b0*/  SYNCS.PHASECHK.TRANS64.TRYWAIT P0, [R0+URZ+0x70], R3 ;  /* 0x00007003000075a7 */ /* 0x0044e400080011ff */
[----:B---3--:R-:W-:Y:S05]  /*82c0*/  @!P0 NANOSLEEP.SYNCS 0x989680 ;  /* 0x009896800000895d */ /* 0x008fea0003900000 */
[----:B------:R-:W3:Y:S02]  /*82d0*/  @!P0 SYNCS.PHASECHK.TRANS64 P0, [R0+URZ+0x70], R3 ;  /* 0x00007003000085a7 */ /* 0x000ee400080010ff */
[----:B---3--:R-:W-:Y:S05]  /*82e0*/  @!P0 BRA `(.L_x_66) ;  /* 0xfffffffc00f08947 */ /* 0x008fea000383ffff */
[----:B------:R-:W-:Y:S05]  /*82f0*/  BRA `(.L_x_152) ;  /* 0xffffffb400e87947 */ /* 0x000fea000383ffff */
.L_x_69:
[----:B------:R-:W-:Y:S07]  /*8300*/  MOV R0, UR7 ;  /* 0x0000000700007c02 */ /* 0x000fee0008000f00 */
.L_x_153:
[----:B--2---:R2:W3:Y:S02]  /*8310*/  SYNCS.PHASECHK.TRANS64.TRYWAIT P0, [R0+URZ+0x68], R3 ;  /* 0x00006803000075a7 */ /* 0x0044e400080011ff */
[----:B---3--:R-:W-:Y:S05]  /*8320*/  @!P0 NANOSLEEP.SYNCS 0x989680 ;  /* 0x009896800000895d */ /* 0x008fea0003900000 */
[----:B------:R-:W3:Y:S02]  /*8330*/  @!P0 SYNCS.PHASECHK.TRANS64 P0, [R0+URZ+0x68], R3 ;  /* 0x00006803000085a7 */ /* 0x000ee400080010ff */
[----:B---3--:R-:W-:Y:S05]  /*8340*/  @!P0 BRA `(.L_x_153) ;  /* 0xfffffffc00f08947 */ /* 0x008fea000383ffff */
[----:B------:R-:W-:Y:S05]  /*8350*/  BRA `(.L_x_68) ;  /* 0xffffffb800c87947 */ /* 0x000fea000383ffff */
.L_x_72:
[----:B------:R-:W-:Y:S07]  /*8360*/  MOV R3, UR7 ;  /* 0x0000000700037c02 */ /* 0x000fee0008000f00 */
.L_x_154:
[----:B-1----:R1:W2:Y:S02]  /*8370*/  SYNCS.PHASECHK.TRANS64.TRYWAIT P0, [R3+URZ+0x40], R12 ;  /* 0x0000400c030075a7 */ /* 0x0022a400080011ff */
[----:B--2---:R-:W-:Y:S05]  /*8380*/  @!P0 NANOSLEEP.SYNCS 0x989680 ;  /* 0x009896800000895d */ /* 0x004fea0003900000 */
[----:B------:R-:W2:Y:S02]  /*8390*/  @!P0 SYNCS.PHASECHK.TRANS64 P0, [R3+URZ+0x40], R12 ;  /* 0x0000400c030085a7 */ /* 0x000ea400080010ff */
[----:B--2---:R-:W-:Y:S05]  /*83a0*/  @!P0 BRA `(.L_x_154) ;  /* 0xfffffffc00f08947 */ /* 0x004fea000383ffff */
[----:B------:R-:W-:Y:S05]  /*83b0*/  BRA `(.L_x_155) ;  /* 0xffffffbc00407947 */ /* 0x000fea000383ffff */
.L_x_73:
[----:B-1----:R-:W-:Y:S07]  /*83c0*/  MOV R3, UR7 ;  /* 0x0000000700037c02 */ /* 0x002fee0008000f00 */
.L_x_156:
[----:B-1----:R1:W2:Y:S02]  /*83d0*/  SYNCS.PHASECHK.TRANS64.TRYWAIT P0, [R3+URZ+0x48], R12 ;  /* 0x0000480c030075a7 */ /* 0x0022a400080011ff */
[----:B--2---:R-:W-:Y:S05]  /*83e0*/  @!P0 NANOSLEEP.SYNCS 0x989680 ;  /* 0x009896800000895d */ /* 0x004fea0003900000 */
[----:B------:R-:W2:Y:S02]  /*83f0*/  @!P0 SYNCS.PHASECHK.TRANS64 P0, [R3+URZ+0x48], R12 ;  /* 0x0000480c030085a7 */ /* 0x000ea400080010ff */
[----:B--2---:R-:W-:Y:S05]  /*8400*/  @!P0 BRA `(.L_x_156) ;  /* 0xfffffffc00f08947 */ /* 0x004fea000383ffff */
[----:B------:R-:W-:Y:S05]  /*8410*/  BRA `(.L_x_157) ;  /* 0xffffffbc007c7947 */ /* 0x000fea000383ffff */
.L_x_74:
[----:B-1----:R-:W-:Y:S07]  /*8420*/  MOV R3, UR7 ;  /* 0x0000000700037c02 */ /* 0x002fee0008000f00 */
.L_x_158:
[----:B-1----:R1:W2:Y:S02]  /*8430*/  SYNCS.PHASECHK.TRANS64.TRYWAIT P0, [R3+URZ+0x50], R12 ;  /* 0x0000500c030075a7 */ /* 0x0022a400080011ff */
[----:B--2---:R-:W-:Y:S05]  /*8440*/  @!P0 NANOSLEEP.SYNCS 0x989680 ;  /* 0x009896800000895d */ /* 0x004fea0003900000 */
[----:B------:R-:W2:Y:S02]  /*8450*/  @!P0 SYNCS.PHASECHK.TRANS64 P0, [R3+URZ+0x50], R12 ;  /* 0x0000500c030085a7 */ /* 0x000ea400080010ff */
[----:B--2---:R-:W-:Y:S05]  /*8460*/  @!P0 BRA `(.L_x_158) ;  /* 0xfffffffc00f08947 */ /* 0x004fea000383ffff */
[----:B------:R-:W-:Y:S05]  /*8470*/  BRA `(.L_x_159) ;  /* 0xffffffbc00c47947 */ /* 0x000fea000383ffff */
.L_x_75:
[----:B------:R-:W-:Y:S07]  /*8480*/  MOV R3, UR7 ;  /* 0x0000000700037c02 */ /* 0x000fee0008000f00 */
.L_x_160:
[----:B-1----:R1:W2:Y:S02]  /*8490*/  SYNCS.PHASECHK.TRANS64.TRYWAIT P0, [R3+URZ+0x58], R12 ;  /* 0x0000580c030075a7 */ /* 0x0022a400080011ff */
[----:B--2---:R-:W-:Y:S05]  /*84a0*/  @!P0 NANOSLEEP.SYNCS 0x989680 ;  /* 0x009896800000895d */ /* 0x004fea0003900000 */
[----:B------:R-:W2:Y:S02]  /*84b0*/  @!P0 SYNCS.PHASECHK.TRANS64 P0, [R3+URZ+0x58], R12 ;  /* 0x0000580c030085a7 */ /* 0x000ea400080010ff */
[----:B--2---:R-:W-:Y:S05]  /*84c0*/  @!P0 BRA `(.L_x_160) ;  /* 0xfffffffc00f08947 */ /* 0x004fea000383ffff */
[----:B------:R-:W-:Y:S05]  /*84d0*/  BRA `(.L_x_161) ;  /* 0xffffffc0004c7947 */ /* 0x000fea000383ffff */
.L_x_77:
[----:B------:R-:W-:-:S07]  /*84e0*/  MOV R0, UR7 ;  /* 0x0000000700007c02 */ /* 0x000fce0008000f00 */
.L_x_162:
[----:B-1----:R1:W3:Y:S02]  /*84f0*/  SYNCS.PHASECHK.TRANS64.TRYWAIT P0, [R0+URZ+0x40], R3 ;  /* 0x00004003000075a7 */ /* 0x0022e400080011ff */
[----:B---3--:R-:W-:Y:S05]  /*8500*/  @!P0 NANOSLEEP.SYNCS 0x989680 ;  /* 0x009896800000895d */ /* 0x008fea0003900000 */
[----:B------:R-:W3:Y:S02]  /*8510*/  @!P0 SYNCS.PHASECHK.TRANS64 P0, [R0+URZ+0x40], R3 ;  /* 0x00004003000085a7 */ /* 0x000ee400080010ff */
[----:B---3--:R-:W-:Y:S05]  /*8520*/  @!P0 BRA `(.L_x_162) ;  /* 0xfffffffc00f08947 */ /* 0x008fea000383ffff */
[----:B------:R-:W-:Y:S05]  /*8530*/  BRA `(.L_x_163) ;  /* 0xffffffc000bc7947 */ /* 0x000fea000383ffff */
.L_x_78:
[----:B-1----:R-:W-:-:S07]  /*8540*/  MOV R0, UR7 ;  /* 0x0000000700007c02 */ /* 0x002fce0008000f00 */
.L_x_164:
[----:B-1----:R1:W3:Y:S02]  /*8550*/  SYNCS.PHASECHK.TRANS64.TRYWAIT P0, [R0+URZ+0x48], R3 ;  /* 0x00004803000075a7 */ /* 0x0022e400080011ff */
[----:B---3--:R-:W-:Y:S05]  /*8560*/  @!P0 NANOSLEEP.SYNCS 0x989680 ;  /* 0x009896800000895d */ /* 0x008fea0003900000 */
[----:B------:R-:W3:Y:S02]  /*8570*/  @!P0 SYNCS.PHASECHK.TRANS64 P0, [R0+URZ+0x48], R3 ;  /* 0x00004803000085a7 */ /* 0x000ee400080010ff */
[----:B---3--:R-:W-:Y:S05]  /*8580*/  @!P0 BRA `(.L_x_164) ;  /* 0xfffffffc00f08947 */ /* 0x008fea000383ffff */
[----:B------:R-:W-:Y:S05]  /*8590*/  BRA `(.L_x_165) ;  /* 0xffffffc000ac7947 */ /* 0x000fea000383ffff */
.L_x_79:
[----:B-1----:R-:W-:-:S07]  /*85a0*/  MOV R0, UR7 ;  /* 0x0000000700007c02 */ /* 0x002fce0008000f00 */
.L_x_166:
[----:B-1----:R1:W3:Y:S02]  /*85b0*/  SYNCS.PHASECHK.TRANS64.TRYWAIT P0, [R0+URZ+0x50], R3 ;  /* 0x00005003000075a7 */ /* 0x0022e400080011ff */
[----:B---3--:R-:W-:Y:S05]  /*85c0*/  @!P0 NANOSLEEP.SYNCS 0x989680 ;  /* 0x009896800000895d */ /* 0x008fea0003900000 */
[----:B------:R-:W3:Y:S02]  /*85d0*/  @!P0 SYNCS.PHASECHK.TRANS64 P0, [R0+URZ+0x50], R3 ;  /* 0x00005003000085a7 */ /* 0x000ee400080010ff */
[----:B---3--:R-:W-:Y:S05]  /*85e0*/  @!P0 BRA `(.L_x_166) ;  /* 0xfffffffc00f08947 */ /* 0x008fea000383ffff */
[----:B------:R-:W-:Y:S05]  /*85f0*/  BRA `(.L_x_167) ;  /* 0xffffffc0009c7947 */ /* 0x000fea000383ffff */
.L_x_81:
[----:B--2---:R2:W4:Y:S02]  /*8600*/  SYNCS.PHASECHK.TRANS64.TRYWAIT P0, [R0+URZ+0x70], R3 ;  /* 0x00007003000075a7 */ /* 0x00452400080011ff */
[----:B----4-:R-:W-:Y:S05]  /*8610*/  @!P0 NANOSLEEP.SYNCS 0x989680 ;  /* 0x009896800000895d */ /* 0x010fea0003900000 */
[----:B------:R-:W4:Y:S02]  /*8620*/  @!P0 SYNCS.PHASECHK.TRANS64 P0, [R0+URZ+0x70], R3 ;  /* 0x00007003000085a7 */ /* 0x000f2400080010ff */
[----:B----4-:R-:W-:Y:S05]  /*8630*/  @!P0 BRA `(.L_x_81) ;  /* 0xfffffffc00f08947 */ /* 0x010fea000383ffff */
[----:B------:R-:W-:Y:S05]  /*8640*/  BRA `(.L_x_168) ;  /* 0xffffffc400707947 */ /* 0x000fea000383ffff */
.L_x_92:
[----:B-1----:R-:W-:Y:S04]  /*8650*/  MOV R2, UR48 ;  /* 0x0000003000027c02 */ /* 0x002fe80008000f00 */
[----:B------:R1:W3:Y:S03]  /*8660*/  SYNCS.PHASECHK.TRANS64.TRYWAIT P1, [R2+URZ+0x20], R3 ;  /* 0x00002003020075a7 */ /* 0x0002e600080211ff */
[----:B---3--:R-:W-:Y:S05]  /*8670*/  @!P1 NANOSLEEP.SYNCS 0x989680 ;  /* 0x009896800000995d */ /* 0x008fea0003900000 */
[----:B------:R-:W3:Y:S02]  /*8680*/  @!P1 SYNCS.PHASECHK.TRANS64 P1, [R2+URZ+0x20], R3 ;  /* 0x00002003020095a7 */ /* 0x000ee400080210ff */
[----:B---3--:R-:W-:Y:S05]  /*8690*/  @!P1 BRA `(.L_x_92) ;  /* 0xfffffffc00ec9947 */ /* 0x008fea000383ffff */
[----:B------:R-:W-:Y:S05]  /*86a0*/  BRA `(.L_x_91) ;  /* 0xffffffd0007c7947 */ /* 0x000fea000383ffff */
.L_x_94:
[----:B-1----:R1:W4:Y:S02]  /*86b0*/  SYNCS.PHASECHK.TRANS64.TRYWAIT P0, [R79+URZ+0x90], R0 ;  /* 0x000090004f0075a7 */ /* 0x00232400080011ff */
[----:B----4-:R-:W-:Y:S05]  /*86c0*/  @!P0 NANOSLEEP.SYNCS 0x989680 ;  /* 0x009896800000895d */ /* 0x010fea0003900000 */
[----:B------:R-:W4:Y:S02]  /*86d0*/  @!P0 SYNCS.PHASECHK.TRANS64 P0, [R79+URZ+0x90], R0 ;  /* 0x000090004f0085a7 */ /* 0x000f2400080010ff */
[----:B----4-:R-:W-:Y:S05]  /*86e0*/  @!P0 BRA `(.L_x_94) ;  /* 0xfffffffc00f08947 */ /* 0x010fea000383ffff */
[----:B------:R-:W-:Y:S05]  /*86f0*/  BRA `(.L_x_93) ;  /* 0xffffffd000a07947 */ /* 0x000fea000383ffff */
.L_x_103:
[----:B--2---:R2:W4:Y:S02]  /*8700*/  SYNCS.PHASECHK.TRANS64.TRYWAIT P0, [R3+URZ+0x20], R0 ;  /* 0x00002000030075a7 */ /* 0x00452400080011ff */
[----:B----4-:R-:W-:Y:S05]  /*8710*/  @!P0 NANOSLEEP.SYNCS 0x989680 ;  /* 0x009896800000895d */ /* 0x010fea0003900000 */
[----:B------:R-:W4:Y:S02]  /*8720*/  @!P0 SYNCS.PHASECHK.TRANS64 P0, [R3+URZ+0x20], R0 ;  /* 0x00002000030085a7 */ /* 0x000f2400080010ff */
[----:B----4-:R-:W-:Y:S05]  /*8730*/  @!P0 BRA `(.L_x_103) ;  /* 0xfffffffc00f08947 */ /* 0x010fea000383ffff */
[----:B------:R-:W-:Y:S05]  /*8740*/  BRA `(.L_x_102) ;  /* 0xffffffd8008c7947 */ /* 0x000fea000383ffff */
.L_x_111:
[----:B--2---:R2:W4:Y:S02]  /*8750*/  SYNCS.PHASECHK.TRANS64.TRYWAIT P0, [R83+URZ+0x20], R4 ;  /* 0x00002004530075a7 */ /* 0x00452400080011ff */
[----:B----4-:R-:W-:Y:S05]  /*8760*/  @!P0 NANOSLEEP.SYNCS 0x989680 ;  /* 0x009896800000895d */ /* 0x010fea0003900000 */
[----:B------:R-:W4:Y:S02]  /*8770*/  @!P0 SYNCS.PHASECHK.TRANS64 P0, [R83+URZ+0x20], R4 ;  /* 0x00002004530085a7 */ /* 0x000f2400080010ff */
[----:B----4-:R-:W-:Y:S05]  /*8780*/  @!P0 BRA `(.L_x_111) ;  /* 0xfffffffc00f08947 */ /* 0x010fea000383ffff */
[----:B------:R-:W-:Y:S05]  /*8790*/  BRA `(.L_x_110) ;  /* 0xffffffe000987947 */ /* 0x000fea000383ffff */
.L_x_119:
[----:B--2---:R2:W4:Y:S02]  /*87a0*/  SYNCS.PHASECHK.TRANS64.TRYWAIT P0, [R88+URZ+0x20], R3 ;  /* 0x00002003580075a7 */ /* 0x00452400080011ff */
[----:B----4-:R-:W-:Y:S05]  /*87b0*/  @!P0 NANOSLEEP.SYNCS 0x989680 ;  /* 0x009896800000895d */ /* 0x010fea0003900000 */
[----:B------:R-:W4:Y:S02]  /*87c0*/  @!P0 SYNCS.PHASECHK.TRANS64 P0, [R88+URZ+0x20], R3 ;  /* 0x00002003580085a7 */ /* 0x000f2400080010ff */
[----:B----4-:R-:W-:Y:S05]  /*87d0*/  @!P0 BRA `(.L_x_119) ;  /* 0xfffffffc00f08947 */ /* 0x010fea000383ffff */
[----:B------:R-:W-:Y:S05]  /*87e0*/  BRA `(.L_x_118) ;  /* 0xffffffe800a47947 */ /* 0x000fea000383ffff */
        .weak           $__internal_0_$__cuda_sm10x_tcgen05_guardrail_trap_col_being_dealloced_not_returned_by_alloc
        .type           $__internal_0_$__cuda_sm10x_tcgen05_guardrail_trap_col_being_dealloced_not_returned_by_alloc,@function
        .size           $__internal_0_$__cuda_sm10x_tcgen05_guardrail_trap_col_being_dealloced_not_returned_by_alloc,($__internal_1_$__cuda_sm10x_tcgen05_guardrail_trap_phase_invalid_during_alloc - $__internal_0_$__cuda_sm10x_tcgen05_guardrail_trap_col_being_dealloced_not_returned_by_alloc)
$__internal_0_$__cuda_sm10x_tcgen05_guardrail_trap_col_being_dealloced_not_returned_by_alloc:
[----:B------:R-:W-:Y:S05]  /*87f0*/  BPT.TRAP 0x1 ;  /* 0x000000040000795c */ /* 0x000fea0000300000 */
[----:B------:R-:W-:-:S04]  /*8800*/  HFMA2 R3, -RZ, RZ, 0, 0 ;  /* 0x00000000ff037431 */ /* 0x000fc800000001ff */
[----:B------:R-:W-:Y:S05]  /*8810*/  RET.REL.NODEC R2 `(_ZN7cutlass13device_kernelINS_4gemm6kernel13GemmUniversalIN4cute5tupleIJiiiiEEENS1_10collective13CollectiveMmaINS1_35MainloopSm100TmaUmmaWarpSpecializedILi2ELi2ELi4ENS5_IJNS4_1CILi1EEESB_SB_EEEEENS5_IJNSA_ILi64EEENSA_ILi128EEESE_EEENS_10bfloat16_tENS5_IJlSB_lEEESH_SI_NS4_8TiledMMAINS4_8MMA_AtomIJNS4_20SM100_MMA_F16BF16_SSISH_SH_fLi64ELi128ELNS4_4UMMA5MajorE0ELSN_0ELNSM_7ScaleInE0ELSO_0EEEEEENS4_6LayoutISC_NS5_IJNSA_ILi0EEESS_SS_EEEEENS5_IJNS4_10UnderscoreESV_SV_EEEEENS4_13SM90_TMA_LOADENS4_14ComposedLayoutINS4_7SwizzleILi3ELi4ELi3EEENS4_18smem_ptr_flag_bitsILi16EEENSR_INS5_IJNSA_ILi8EEESE_EEENS5_IJSE_SB_EEEEEEEvNS4_8identityESY_S18_vS19_EENS_8epilogue10collective18CollectiveEpilogueINS1B_23Sm100TmaWarpSpecializedILi4ELi2ELi16ELb1ELb0EEEJSG_NS5_IJNSR_ISE_SB_EENSR_INSA_ILi32EEESB_EEEEESH_SI_SH_SI_NS1B_6fusion15FusionCallbacksIS1F_NS1K_17LinearCombinationISH_fSH_fLNS_15FloatRoundStyleE2EEESG_S1J_JEEENS4_5SM1004TMEM4LOAD26SM100_TMEM_LOAD_16dp256b4xESY_NSZ_INS10_ILi2ELi4ELi3EEES13_NSR_INS5_IJS14_S1H_EEENS5_IJS1H_SB_EEEEEEENS4_17SM75_U32x4_LDSM_NENS4_14SM90_TMA_STOREES1Y_NS4_17SM90_U32x4_STSM_NENS4_39AutoVectorizingCopyWithAssumedAlignmentILi128EEEEEEvvEEEEvNT_6ParamsE) ;  /* 0xffffff7402f87950 */ /* 0x000fea0003c3ffff */
        .weak           $__internal_1_$__cuda_sm10x_tcgen05_guardrail_trap_phase_invalid_during_alloc
        .type           $__internal_1_$__cuda_sm10x_tcgen05_guardrail_trap_phase_invalid_during_alloc,@function
        .size           $__internal_1_$__cuda_sm10x_tcgen05_guardrail_trap_phase_invalid_during_alloc,($__internal_2_$__cuda_sm10x_tcgen05_guardrail_trap_unallocated_columns_being_dealloced - $__internal_1_$__cuda_sm10x_tcgen05_guardrail_trap_phase_invalid_during_alloc)
$__internal_1_$__cuda_sm10x_tcgen05_guardrail_trap_phase_invalid_during_alloc:
[----:B------:R-:W-:Y:S05]  /*8820*/  BPT.TRAP 0x1 ;  /* 0x000000040000795c */ /* 0x000fea0000300000 */
[----:B------:R-:W-:-:S04]  /*8830*/  MOV R3, 0x0 ;  /* 0x0000000000037802 */ /* 0x000fc80000000f00 */
[----:B------:R-:W-:Y:S05]  /*8840*/  RET.REL.NODEC R2 `(_ZN7cutlass13device_kernelINS_4gemm6kernel13GemmUniversalIN4cute5tupleIJiiiiEEENS1_10collective13CollectiveMmaINS1_35MainloopSm100TmaUmmaWarpSpecializedILi2ELi2ELi4ENS5_IJNS4_1CILi1EEESB_SB_EEEEENS5_IJNSA_ILi64EEENSA_ILi128EEESE_EEENS_10bfloat16_tENS5_IJlSB_lEEESH_SI_NS4_8TiledMMAINS4_8MMA_AtomIJNS4_20SM100_MMA_F16BF16_SSISH_SH_fLi64ELi128ELNS4_4UMMA5MajorE0ELSN_0ELNSM_7ScaleInE0ELSO_0EEEEEENS4_6LayoutISC_NS5_IJNSA_ILi0EEESS_SS_EEEEENS5_IJNS4_10UnderscoreESV_SV_EEEEENS4_13SM90_TMA_LOADENS4_14ComposedLayoutINS4_7SwizzleILi3ELi4ELi3EEENS4_18smem_ptr_flag_bitsILi16EEENSR_INS5_IJNSA_ILi8EEESE_EEENS5_IJSE_SB_EEEEEEEvNS4_8identityESY_S18_vS19_EENS_8epilogue10collective18CollectiveEpilogueINS1B_23Sm100TmaWarpSpecializedILi4ELi2ELi16ELb1ELb0EEEJSG_NS5_IJNSR_ISE_SB_EENSR_INSA_ILi32EEESB_EEEEESH_SI_SH_SI_NS1B_6fusion15FusionCallbacksIS1F_NS1K_17LinearCombinationISH_fSH_fLNS_15FloatRoundStyleE2EEESG_S1J_JEEENS4_5SM1004TMEM4LOAD26SM100_TMEM_LOAD_16dp256b4xESY_NSZ_INS10_ILi2ELi4ELi3EEES13_NSR_INS5_IJS14_S1H_EEENS5_IJS1H_SB_EEEEEEENS4_17SM75_U32x4_LDSM_NENS4_14SM90_TMA_STOREES1Y_NS4_17SM90_U32x4_STSM_NENS4_39AutoVectorizingCopyWithAssumedAlignmentILi128EEEEEEvvEEEEvNT_6ParamsE) ;  /* 0xffffff7402ec7950 */ /* 0x000fea0003c3ffff */
        .weak           $__internal_2_$__cuda_sm10x_tcgen05_guardrail_trap_unallocated_columns_being_dealloced
        .type           $__internal_2_$__cuda_sm10x_tcgen05_guardrail_trap_unallocated_columns_being_dealloced,@function
        .size           $__internal_2_$__cuda_sm10x_tcgen05_guardrail_trap_unallocated_columns_being_dealloced,(.L_x_170 - $__internal_2_$__cuda_sm10x_tcgen05_guardrail_trap_unallocated_columns_being_dealloced)
$__internal_2_$__cuda_sm10x_tcgen05_guardrail_trap_unallocated_columns_being_dealloced:
[----:B------:R-:W-:Y:S05]  /*8850*/  BPT.TRAP 0x1 ;  /* 0x000000040000795c */ /* 0x000fea0000300000 */
[----:B------:R-:W-:-:S04]  /*8860*/  HFMA2 R3, -RZ, RZ, 0, 0 ;  /* 0x00000000ff037431 */ /* 0x000fc800000001ff */
[----:B------:R-:W-:Y:S05]  /*8870*/  RET.REL.NODEC R2 `(_ZN7cutlass13device_kernelINS_4gemm6kernel13GemmUniversalIN4cute5tupleIJiiiiEEENS1_10collective13CollectiveMmaINS1_35MainloopSm100TmaUmmaWarpSpecializedILi2ELi2ELi4ENS5_IJNS4_1CILi1EEESB_SB_EEEEENS5_IJNSA_ILi64EEENSA_ILi128EEESE_EEENS_10bfloat16_tENS5_IJlSB_lEEESH_SI_NS4_8TiledMMAINS4_8MMA_AtomIJNS4_20SM100_MMA_F16BF16_SSISH_SH_fLi64ELi128ELNS4_4UMMA5MajorE0ELSN_0ELNSM_7ScaleInE0ELSO_0EEEEEENS4_6LayoutISC_NS5_IJNSA_ILi0EEESS_SS_EEEEENS5_IJNS4_10UnderscoreESV_SV_EEEEENS4_13SM90_TMA_LOADENS4_14ComposedLayoutINS4_7SwizzleILi3ELi4ELi3EEENS4_18smem_ptr_flag_bitsILi16EEENSR_INS5_IJNSA_ILi8EEESE_EEENS5_IJSE_SB_EEEEEEEvNS4_8identityESY_S18_vS19_EENS_8epilogue10collective18CollectiveEpilogueINS1B_23Sm100TmaWarpSpecializedILi4ELi2ELi16ELb1ELb0EEEJSG_NS5_IJNSR_ISE_SB_EENSR_INSA_ILi32EEESB_EEEEESH_SI_SH_SI_NS1B_6fusion15FusionCallbacksIS1F_NS1K_17LinearCombinationISH_fSH_fLNS_15FloatRoundStyleE2EEESG_S1J_JEEENS4_5SM1004TMEM4LOAD26SM100_TMEM_LOAD_16dp256b4xESY_NSZ_INS10_ILi2ELi4ELi3EEES13_NSR_INS5_IJS14_S1H_EEENS5_IJS1H_SB_EEEEEEENS4_17SM75_U32x4_LDSM_NENS4_14SM90_TMA_STOREES1Y_NS4_17SM90_U32x4_STSM_NENS4_39AutoVectorizingCopyWithAssumedAlignmentILi128EEEEEEvvEEEEvNT_6ParamsE) ;  /* 0xffffff7402e07950 */ /* 0x000fea0003c3ffff */
.L_x_169:
[----:B------:R-:W-:-:S00]  /*8880*/  BRA `(.L_x_169) ;  /* 0xfffffffc00fc7947 */ /* 0x000fc0000383ffff */
[----:B------:R-:W-:-:S00]  /*8890*/  NOP ;  /* 0x0000000000007918 */ /* 0x000fc00000000000 */
        /* <DEDUP_REMOVED lines=14> */
.L_x_170:


//--------------------- .nv.global.init           --------------------------
	.section	.nv.global.init,"aw",@progbits
.nv.global.init:
	.type		$str$27,@object
	.size		$str$27,($str$28 - $str$27)
$str$27:
        /*0000*/ 	.byte	0x28, 0x61, 0x64, 0x64, 0x72, 0x65, 0x73, 0x73, 0x20, 0x26, 0x20, 0x6d, 0x61, 0x73, 0x6b, 0x29
        /*0010*/ 	.byte	0x20, 0x3d, 0x3d, 0x20, 0x30, 0x00
	.type		$str$28,@object
	.size		$str$28,($str$26 - $str$28)
$str$28:
        /*0016*/ 	.byte	0x2f, 0x74, 0x6d, 0x70, 0x2f, 0x63, 0x75, 0x74, 0x6c, 0x61, 0x73, 0x73, 0x5f, 0x73, 0x77, 0x65
        /*0026*/ 	.byte	0x65, 0x70, 0x5f, 0x73, 0x72, 0x63, 0x2f, 0x69, 0x6e, 0x63, 0x6c, 0x75, 0x64, 0x65, 0x2f, 0x63
        /*0036*/ 	.byte	0x75, 0x74, 0x65, 0x2f, 0x70, 0x6f, 0x69, 0x6e, 0x74, 0x65, 0x72, 0x5f, 0x66, 0x6c, 0x61, 0x67
        /*0046*/ 	.byte	0x67, 0x65, 0x64, 0x2e, 0x68, 0x70, 0x70, 0x00
	.type		$str$26,@object
	.size		$str$26,($str$25 - $str$26)
$str$26:
        /*004e*/ 	.byte	0x2f, 0x74, 0x6d, 0x70, 0x2f, 0x63, 0x75, 0x74, 0x6c, 0x61, 0x73, 0x73, 0x5f, 0x73, 0x77, 0x65
        /*005e*/ 	.byte	0x65, 0x70, 0x5f, 0x73, 0x72, 0x63, 0x2f, 0x69, 0x6e, 0x63, 0x6c, 0x75, 0x64, 0x65, 0x2f, 0x63
        /*006e*/ 	.byte	0x75, 0x74, 0x65, 0x2f, 0x61, 0x74, 0x6f, 0x6d, 0x2f, 0x63, 0x6f, 0x70, 0x79, 0x5f, 0x74, 0x72
        /*007e*/ 	.byte	0x61, 0x69, 0x74, 0x73, 0x5f, 0x73, 0x6d, 0x31, 0x30, 0x30, 0x2e, 0x68, 0x70, 0x70, 0x00
	.type		$str$25,@object
	.size		$str$25,(__unnamed_1 - $str$25)
$str$25:
        /*008d*/ 	.byte	0x28, 0x28, 0x75, 0x69, 0x6e, 0x74, 0x33, 0x32, 0x5f, 0x74, 0x28, 0x74, 0x68, 0x72, 0x65, 0x61
        /*009d*/ 	.byte	0x64, 0x49, 0x64, 0x78, 0x2e, 0x78, 0x29, 0x20, 0x2f, 0x20, 0x33, 0x32, 0x29, 0x20, 0x25, 0x20
        /*00ad*/ 	.byte	0x34, 0x29, 0x20, 0x3d, 0x3d, 0x20, 0x28, 0x28, 0x28, 0x74, 0x6d, 0x65, 0x6d, 0x5f, 0x61, 0x64
        /*00bd*/ 	.byte	0x64, 0x72, 0x20, 0x3e, 0x3e, 0x20, 0x31, 0x36, 0x29, 0x20, 0x2f, 0x20, 0x33, 0x32, 0x29, 0x20
        /*00cd*/ 	.byte	0x25, 0x20, 0x34, 0x29, 0x00
	.type		__unnamed_1,@object
	.size		__unnamed_1,(__unnamed_2 - __unnamed_1)
__unnamed_1:
        /*00d2*/ 	.byte	0x61, 0x75, 0x74, 0x6f, 0x20, 0x63, 0x75, 0x74, 0x65, 0x3a, 0x3a, 0x61, 0x73, 0x5f, 0x70, 0x6f
        /* <DEDUP_REMOVED lines=24> */
        /*0262*/ 	.byte	0x30, 0x34, 0x38, 0x3e, 0x3e, 0x3e, 0x3e, 0x5d, 0x00
	.type		__unnamed_2,@object
	.size		__unnamed_2,(.L_2 - __unnamed_2)
__unnamed_2:
        /* <DEDUP_REMOVED lines=45> */
        /*053b*/ 	.byte	0x3e, 0x3e, 0x3e, 0x5d, 0x00
.L_2:


//--------------------- .nv.shared._ZN7cutlass13device_kernelINS_4gemm6kernel13GemmUniversalIN4cute5tupleIJiiiiEEENS1_10collective13CollectiveMmaINS1_35MainloopSm100TmaUmmaWarpSpecializedILi2ELi2ELi4ENS5_IJNS4_1CILi1EEESB_SB_EEEEENS5_IJNSA_ILi64EEENSA_ILi128EEESE_EEENS_10bfloat16_tENS5_IJlSB_lEEESH_SI_NS4_8TiledMMAINS4_8MMA_AtomIJNS4_20SM100_MMA_F16BF16_SSISH_SH_fLi64ELi128ELNS4_4UMMA5MajorE0ELSN_0ELNSM_7ScaleInE0ELSO_0EEEEEENS4_6LayoutISC_NS5_IJNSA_ILi0EEESS_SS_EEEEENS5_IJNS4_10UnderscoreESV_SV_EEEEENS4_13SM90_TMA_LOADENS4_14ComposedLayoutINS4_7SwizzleILi3ELi4ELi3EEENS4_18smem_ptr_flag_bitsILi16EEENSR_INS5_IJNSA_ILi8EEESE_EEENS5_IJSE_SB_EEEEEEEvNS4_8identityESY_S18_vS19_EENS_8epilogue10collective18CollectiveEpilogueINS1B_23Sm100TmaWarpSpecializedILi4ELi2ELi16ELb1ELb0EEEJSG_NS5_IJNSR_ISE_SB_EENSR_INSA_ILi32EEESB_EEEEESH_SI_SH_SI_NS1B_6fusion15FusionCallbacksIS1F_NS1K_17LinearCombinationISH_fSH_fLNS_15FloatRoundStyleE2EEESG_S1J_JEEENS4_5SM1004TMEM4LOAD26SM100_TMEM_LOAD_16dp256b4xESY_NSZ_INS10_ILi2ELi4ELi3EEES13_NSR_INS5_IJS14_S1H_EEENS5_IJS1H_SB_EEEEEEENS4_17SM75_U32x4_LDSM_NENS4_14SM90_TMA_STOREES1Y_NS4_17SM90_U32x4_STSM_NENS4_39AutoVectorizingCopyWithAssumedAlignmentILi128EEEEEEvvEEEEvNT_6ParamsE --------------------------
	.section	.nv.shared._ZN7cutlass13device_kernelINS_4gemm6kernel13GemmUniversalIN4cute5tupleIJiiiiEEENS1_10collective13CollectiveMmaINS1_35MainloopSm100TmaUmmaWarpSpecializedILi2ELi2ELi4ENS5_IJNS4_1CILi1EEESB_SB_EEEEENS5_IJNSA_ILi64EEENSA_ILi128EEESE_EEENS_10bfloat16_tENS5_IJlSB_lEEESH_SI_NS4_8TiledMMAINS4_8MMA_AtomIJNS4_20SM100_MMA_F16BF16_SSISH_SH_fLi64ELi128ELNS4_4UMMA5MajorE0ELSN_0ELNSM_7ScaleInE0ELSO_0EEEEEENS4_6LayoutISC_NS5_IJNSA_ILi0EEESS_SS_EEEEENS5_IJNS4_10UnderscoreESV_SV_EEEEENS4_13SM90_TMA_LOADENS4_14ComposedLayoutINS4_7SwizzleILi3ELi4ELi3EEENS4_18smem_ptr_flag_bitsILi16EEENSR_INS5_IJNSA_ILi8EEESE_EEENS5_IJSE_SB_EEEEEEEvNS4_8identityESY_S18_vS19_EENS_8epilogue10collective18CollectiveEpilogueINS1B_23Sm100TmaWarpSpecializedILi4ELi2ELi16ELb1ELb0EEEJSG_NS5_IJNSR_ISE_SB_EENSR_INSA_ILi32EEESB_EEEEESH_SI_SH_SI_NS1B_6fusion15FusionCallbacksIS1F_NS1K_17LinearCombinationISH_fSH_fLNS_15FloatRoundStyleE2EEESG_S1J_JEEENS4_5SM1004TMEM4LOAD26SM100_TMEM_LOAD_16dp256b4xESY_NSZ_INS10_ILi2ELi4ELi3EEES13_NSR_INS5_IJS14_S1H_EEENS5_IJS1H_SB_EEEEEEENS4_17SM75_U32x4_LDSM_NENS4_14SM90_TMA_STOREES1Y_NS4_17SM90_U32x4_STSM_NENS4_39AutoVectorizingCopyWithAssumedAlignmentILi128EEEEEEvvEEEEvNT_6ParamsE,"aw",@nobits
	.sectionflags	@""
	.align	16
	.zero		1024


//--------------------- .nv.shared.reserved.0     --------------------------
	.section	.nv.shared.reserved.0,"aw",@nobits
	.weak		__nv_reservedSMEM_offset_0_alias
	.size		__nv_reservedSMEM_offset_0_alias, 0, 64
	.other		__nv_reservedSMEM_offset_0_alias,@"STO_CUDA_RESERVED_SHARED STV_DEFAULT"
__nv_reservedSMEM_offset_0_alias:
	.zero		0
.nv.shared.reserved.0:
	.zero		64
	.weak		__nv_reservedSMEM_tcgen05_partition
	.type		__nv_reservedSMEM_tcgen05_partition,@object
	.size		__nv_reservedSMEM_tcgen05_partition,(.L_0 - __nv_reservedSMEM_tcgen05_partition)
__nv_reservedSMEM_tcgen05_partition:
	.zero		32
.L_0:


//--------------------- .nv.global                --------------------------
	.section	.nv.global,"aw",@nobits
.nv.global:
	.type		_ZN40_INTERNAL_581417f5_4_k_cu_ccd09704_184574cute1_E,@object
	.size		_ZN40_INTERNAL_581417f5_4_k_cu_ccd09704_184574cute1_E,(_ZN40_INTERNAL_581417f5_4_k_cu_ccd09704_184574cuda3std3__45__cpo6cbeginE - _ZN40_INTERNAL_581417f5_4_k_cu_ccd09704_184574cute1_E)
_ZN40_INTERNAL_581417f5_4_k_cu_ccd09704_184574cute1_E:
	.zero		1
	.type		_ZN40_INTERNAL_581417f5_4_k_cu_ccd09704_184574cuda3std3__45__cpo6cbeginE,@object
	.size		_ZN40_INTERNAL_581417f5_4_k_cu_ccd09704_184574cuda3std3__45__cpo6cbeginE,(_ZN40_INTERNAL_581417f5_4_k_cu_ccd09704_184574cuda3std3__48in_placeE - _ZN40_INTERNAL_581417f5_4_k_cu_ccd09704_184574cuda3std3__45__cpo6cbeginE)
_ZN40_INTERNAL_581417f5_4_k_cu_ccd09704_184574cuda3std3__45__cpo6cbeginE:
	.zero		1
	.type		_ZN40_INTERNAL_581417f5_4_k_cu_ccd09704_184574cuda3std3__48in_placeE,@object
	.size		_ZN40_INTERNAL_581417f5_4_k_cu_ccd09704_184574cuda3std3__48in_placeE,(_ZN40_INTERNAL_581417f5_4_k_cu_ccd09704_184574cuda3std6ranges3__45__cpo9iter_moveE - _ZN40_INTERNAL_581417f5_4_k_cu_ccd09704_184574cuda3std3__48in_placeE)
_ZN40_INTERNAL_581417f5_4_k_cu_ccd09704_184574cuda3std3__48in_placeE:
	.zero		1
	.type		_ZN40_INTERNAL_581417f5_4_k_cu_ccd09704_184574cuda3std6ranges3__45__cpo9iter_moveE,@object
	.size		_ZN40_INTERNAL_581417f5_4_k_cu_ccd09704_184574cuda3std6ranges3__45__cpo9iter_moveE,(_ZN40_INTERNAL_581417f5_4_k_cu_ccd09704_184574cuda3std3__45__cpo5beginE - _ZN40_INTERNAL_581417f5_4_k_cu_ccd09704_184574cuda3std6ranges3__45__cpo9iter_moveE)
_ZN40_INTERNAL_581417f5_4_k_cu_ccd09704_184574cuda3std6ranges3__45__cpo9iter_moveE:
	.zero		1
	.type		_ZN40_INTERNAL_581417f5_4_k_cu_ccd09704_184574cuda3std3__45__cpo5beginE,@object
	.size		_ZN40_INTERNAL_581417f5_4_k_cu_ccd09704_184574cuda3std3__45__cpo5beginE,(_ZN40_INTERNAL_581417f5_4_k_cu_ccd09704_184574cuda3std3__442_GLOBAL__N__581417f5_4_k_cu_ccd09704_184576ignoreE - _ZN40_INTERNAL_581417f5_4_k_cu_ccd09704_184574cuda3std3__45__cpo5beginE)
_ZN40_INTERNAL_581417f5_4_k_cu_ccd09704_184574cuda3std3__45__cpo5beginE:
	.zero		1
	.type		_ZN40_INTERNAL_581417f5_4_k_cu_ccd09704_184574cuda3std3__442_GLOBAL__N__581417f5_4_k_cu_ccd09704_184576ignoreE,@object
	.size		_ZN40_INTERNAL_581417f5_4_k_cu_ccd09704_184574cuda3std3__442_GLOBAL__N__581417f5_4_k_cu_ccd09704_184576ignoreE,(_ZN40_INTERNAL_581417f5_4_k_cu_ccd09704_184574cute7productE - _ZN40_INTERNAL_581417f5_4_k_cu_ccd09704_184574cuda3std3__442_GLOBAL__N__581417f5_4_k_cu_ccd09704_184576ignoreE)
_ZN40_INTERNAL_581417f5_4_k_cu_ccd09704_184574cuda3std3__442_GLOBAL__N__581417f5_4_k_cu_ccd09704_184576ignoreE:
	.zero		1
	.type		_ZN40_INTERNAL_581417f5_4_k_cu_ccd09704_184574cute7productE,@object
	.size		_ZN40_INTERNAL_581417f5_4_k_cu_ccd09704_184574cute7productE,(_ZN40_INTERNAL_581417f5_4_k_cu_ccd09704_184574cuda3std3__45__cpo3endE - _ZN40_INTERNAL_581417f5_4_k_cu_ccd09704_184574cute7productE)
_ZN40_INTERNAL_581417f5_4_k_cu_ccd09704_184574cute7productE:
	.zero		1
	.type		_ZN40_INTERNAL_581417f5_4_k_cu_ccd09704_184574cuda3std3__45__cpo3endE,@object
	.size		_ZN40_INTERNAL_581417f5_4_k_cu_ccd09704_184574cuda3std3__45__cpo3endE,(_ZN40_INTERNAL_581417f5_4_k_cu_ccd09704_184574cuda3std3__419piecewise_constructE - _ZN40_INTERNAL_581417f5_4_k_cu_ccd09704_184574cuda3std3__45__cpo3endE)
_ZN40_INTERNAL_581417f5_4_k_cu_ccd09704_184574cuda3std3__45__cpo3endE:
	.zero		1
	.type		_ZN40_INTERNAL_581417f5_4_k_cu_ccd09704_184574cuda3std3__419piecewise_constructE,@object
	.size		_ZN40_INTERNAL_581417f5_4_k_cu_ccd09704_184574cuda3std3__419piecewise_constructE,(_ZN40_INTERNAL_581417f5_4_k_cu_ccd09704_184574cuda3std3__45__cpo4cendE - _ZN40_INTERNAL_581417f5_4_k_cu_ccd09704_184574cuda3std3__419piecewise_constructE)
_ZN40_INTERNAL_581417f5_4_k_cu_ccd09704_184574cuda3std3__419piecewise_constructE:
	.zero		1
	.type		_ZN40_INTERNAL_581417f5_4_k_cu_ccd09704_184574cuda3std3__45__cpo4cendE,@object
	.size		_ZN40_INTERNAL_581417f5_4_k_cu_ccd09704_184574cuda3std3__45__cpo4cendE,(_ZN40_INTERNAL_581417f5_4_k_cu_ccd09704_184574cuda3std6ranges3__45__cpo4swapE - _ZN40_INTERNAL_581417f5_4_k_cu_ccd09704_184574cuda3std3__45__cpo4cendE)
_ZN40_INTERNAL_581417f5_4_k_cu_ccd09704_184574cuda3std3__45__cpo4cendE:
	.zero		1
	.type		_ZN40_INTERNAL_581417f5_4_k_cu_ccd09704_184574cuda3std6ranges3__45__cpo4swapE,@object
	.size		_ZN40_INTERNAL_581417f5_4_k_cu_ccd09704_184574cuda3std6ranges3__45__cpo4swapE,(.L_10 - _ZN40_INTERNAL_581417f5_4_k_cu_ccd09704_184574cuda3std6ranges3__45__cpo4swapE)
_ZN40_INTERNAL_581417f5_4_k_cu_ccd09704_184574cuda3std6ranges3__45__cpo4swapE:
	.zero		1
.L_10:


//--------------------- .nv.constant0._ZN7cutlass13device_kernelINS_4gemm6kernel13GemmUniversalIN4cute5tupleIJiiiiEEENS1_10collective13CollectiveMmaINS1_35MainloopSm100TmaUmmaWarpSpecializedILi2ELi2ELi4ENS5_IJNS4_1CILi1EEESB_SB_EEEEENS5_IJNSA_ILi64EEENSA_ILi128EEESE_EEENS_10bfloat16_tENS5_IJlSB_lEEESH_SI_NS4_8TiledMMAINS4_8MMA_AtomIJNS4_20SM100_MMA_F16BF16_SSISH_SH_fLi64ELi128ELNS4_4UMMA5MajorE0ELSN_0ELNSM_7ScaleInE0ELSO_0EEEEEENS4_6LayoutISC_NS5_IJNSA_ILi0EEESS_SS_EEEEENS5_IJNS4_10UnderscoreESV_SV_EEEEENS4_13SM90_TMA_LOADENS4_14ComposedLayoutINS4_7SwizzleILi3ELi4ELi3EEENS4_18smem_ptr_flag_bitsILi16EEENSR_INS5_IJNSA_ILi8EEESE_EEENS5_IJSE_SB_EEEEEEEvNS4_8identityESY_S18_vS19_EENS_8epilogue10collective18CollectiveEpilogueINS1B_23Sm100TmaWarpSpecializedILi4ELi2ELi16ELb1ELb0EEEJSG_NS5_IJNSR_ISE_SB_EENSR_INSA_ILi32EEESB_EEEEESH_SI_SH_SI_NS1B_6fusion15FusionCallbacksIS1F_NS1K_17LinearCombinationISH_fSH_fLNS_15FloatRoundStyleE2EEESG_S1J_JEEENS4_5SM1004TMEM4LOAD26SM100_TMEM_LOAD_16dp256b4xESY_NSZ_INS10_ILi2ELi4ELi3EEES13_NSR_INS5_IJS14_S1H_EEENS5_IJS1H_SB_EEEEEEENS4_17SM75_U32x4_LDSM_NENS4_14SM90_TMA_STOREES1Y_NS4_17SM90_U32x4_STSM_NENS4_39AutoVectorizingCopyWithAssumedAlignmentILi128EEEEEEvvEEEEvNT_6ParamsE --------------------------
	.section	.nv.constant0._ZN7cutlass13device_kernelINS_4gemm6kernel13GemmUniversalIN4cute5tupleIJiiiiEEENS1_10collective13CollectiveMmaINS1_35MainloopSm100TmaUmmaWarpSpecializedILi2ELi2ELi4ENS5_IJNS4_1CILi1EEESB_SB_EEEEENS5_IJNSA_ILi64EEENSA_ILi128EEESE_EEENS_10bfloat16_tENS5_IJlSB_lEEESH_SI_NS4_8TiledMMAINS4_8MMA_AtomIJNS4_20SM100_MMA_F16BF16_SSISH_SH_fLi64ELi128ELNS4_4UMMA5MajorE0ELSN_0ELNSM_7ScaleInE0ELSO_0EEEEEENS4_6LayoutISC_NS5_IJNSA_ILi0EEESS_SS_EEEEENS5_IJNS4_10UnderscoreESV_SV_EEEEENS4_13SM90_TMA_LOADENS4_14ComposedLayoutINS4_7SwizzleILi3ELi4ELi3EEENS4_18smem_ptr_flag_bitsILi16EEENSR_INS5_IJNSA_ILi8EEESE_EEENS5_IJSE_SB_EEEEEEEvNS4_8identityESY_S18_vS19_EENS_8epilogue10collective18CollectiveEpilogueINS1B_23Sm100TmaWarpSpecializedILi4ELi2ELi16ELb1ELb0EEEJSG_NS5_IJNSR_ISE_SB_EENSR_INSA_ILi32EEESB_EEEEESH_SI_SH_SI_NS1B_6fusion15FusionCallbacksIS1F_NS1K_17LinearCombinationISH_fSH_fLNS_15FloatRoundStyleE2EEESG_S1J_JEEENS4_5SM1004TMEM4LOAD26SM100_TMEM_LOAD_16dp256b4xESY_NSZ_INS10_ILi2ELi4ELi3EEES13_NSR_INS5_IJS14_S1H_EEENS5_IJS1H_SB_EEEEEEENS4_17SM75_U32x4_LDSM_NENS4_14SM90_TMA_STOREES1Y_NS4_17SM90_U32x4_STSM_NENS4_39AutoVectorizingCopyWithAssumedAlignmentILi128EEEEEEvvEEEEvNT_6ParamsE,"a",@progbits
	.sectionflags	@""
	.align	4
.nv.constant0._ZN7cutlass13device_kernelINS_4gemm6kernel13GemmUniversalIN4cute5tupleIJiiiiEEENS1_10collective13CollectiveMmaINS1_35MainloopSm100TmaUmmaWarpSpecializedILi2ELi2ELi4ENS5_IJNS4_1CILi1EEESB_SB_EEEEENS5_IJNSA_ILi64EEENSA_ILi128EEESE_EEENS_10bfloat16_tENS5_IJlSB_lEEESH_SI_NS4_8TiledMMAINS4_8MMA_AtomIJNS4_20SM100_MMA_F16BF16_SSISH_SH_fLi64ELi128ELNS4_4UMMA5MajorE0ELSN_0ELNSM_7ScaleInE0ELSO_0EEEEEENS4_6LayoutISC_NS5_IJNSA_ILi0EEESS_SS_EEEEENS5_IJNS4_10UnderscoreESV_SV_EEEEENS4_13SM90_TMA_LOADENS4_14ComposedLayoutINS4_7SwizzleILi3ELi4ELi3EEENS4_18smem_ptr_flag_bitsILi16EEENSR_INS5_IJNSA_ILi8EEESE_EEENS5_IJSE_SB_EEEEEEEvNS4_8identityESY_S18_vS19_EENS_8epilogue10collective18CollectiveEpilogueINS1B_23Sm100TmaWarpSpecializedILi4ELi2ELi16ELb1ELb0EEEJSG_NS5_IJNSR_ISE_SB_EENSR_INSA_ILi32EEESB_EEEEESH_SI_SH_SI_NS1B_6fusion15FusionCallbacksIS1F_NS1K_17LinearCombinationISH_fSH_fLNS_15FloatRoundStyleE2EEESG_S1J_JEEENS4_5SM1004TMEM4LOAD26SM100_TMEM_LOAD_16dp256b4xESY_NSZ_INS10_ILi2ELi4ELi3EEES13_NSR_INS5_IJS14_S1H_EEENS5_IJS1H_SB_EEEEEEENS4_17SM75_U32x4_LDSM_NENS4_14SM90_TMA_STOREES1Y_NS4_17SM90_U32x4_STSM_NENS4_39AutoVectorizingCopyWithAssumedAlignmentILi128EEEEEEvvEEEEvNT_6ParamsE:
	.zero		2944


//--------------------- SYMBOLS --------------------------

	.type		.nv.reservedSmem.offset0,@object
	.size		.nv.reservedSmem.offset0,0x4
	.type		.nv.reservedSmem.cap,@object
	.size		.nv.reservedSmem.cap,0x4
	.type		__assertfail,@function
